	.target	sm_90a

	.elftype	@"ET_EXEC"


//--------------------- .note.nv.tkinfo           --------------------------
	.section	.note.nv.tkinfo,"",@"SHT_NOTE"
	.sectionflags	@"SHF_NOTE_NV_TKINFO"
	.tkinfo
        /*0018*/ 	.word	0x00000002
        /*0030*/ 	.string	""
        /*0030*/ 	.string	"ptxas"
        /*0030*/ 	.string	"Cuda compilation tools, release 13.0, V13.0.88"
        /*0030*/ 	.string	"Build cuda_13.0.r13.0/compiler.36424714_0"
        /*0030*/ 	.string	"-arch sm_90a -m 64 "



//--------------------- .note.nv.cuinfo           --------------------------
	.section	.note.nv.cuinfo,"",@"SHT_NOTE"
	.sectionflags	@"SHF_NOTE_NV_CUINFO"
        /*0018*/ 	.short	0x0002
        /*001a*/ 	.short	0x005a
        /*001c*/ 	.short	0x0082
	.zero		2


//--------------------- .nv.info                  --------------------------
	.section	.nv.info,"",@"SHT_CUDA_INFO"
	.align	4


	//----- nvinfo : EIATTR_REGCOUNT
	.align		4
        /*0000*/ 	.byte	0x04, 0x2f
        /*0002*/ 	.short	(.L_15 - .L_14)
	.align		4
.L_14:
        /*0004*/ 	.word	index@(_ZN7cutlass13device_kernelINS_4gemm6kernel13GemmUniversalIN4cute5tupleIJiiiiEEENS1_10collective13CollectiveMmaINS1_34MainloopSm90TmaGmmaWarpSpecializedILi2ENS5_IJNS4_1CILi2EEESB_NSA_ILi1EEEEEENS1_32KernelTmaWarpSpecializedPingpongEEENS5_IJNSA_ILi64EEENSA_ILi128EEESH_EEENS_10tfloat32_tENS5_IJlSC_lEEESJ_SK_NS4_8TiledMMAINS4_8MMA_AtomIJNS4_4SM904GMMA30MMA_64x128x8_F32TF32TF32_SS_TNILNSO_7ScaleInE1ELSQ_1EEEEEENS4_6LayoutINS5_IJSC_SC_SC_EEENS5_IJNSA_ILi0EEESV_SV_EEEEENS5_IJNS4_10UnderscoreESY_SY_EEEEENS4_23SM90_TMA_LOAD_MULTICASTENS4_14ComposedLayoutINS4_7SwizzleILi3ELi4ELi3EEENS4_18smem_ptr_flag_bitsILi32EEENST_INS5_IJNSA_ILi8EEENSA_ILi32EEEEEENS5_IJS18_SC_EEEEEEEvNS4_8identityES11_S1C_vS1D_EENS_8epilogue10collective6detail29Sm90TmaWarpSpecializedAdapterINS1G_15DefaultEpilogueISJ_SK_SK_NS1F_6thread17LinearCombinationISJ_Li1EffLNS1K_9ScaleType4KindE0ELNS_15FloatRoundStyleE2ESJ_EENS1_15EpilogueDefaultEEEEEvvEEEEvNT_6ParamsE)
        /*0008*/ 	.word	0x000000a8


	//----- nvinfo : EIATTR_FRAME_SIZE
	.align		4
.L_15:
        /*000c*/ 	.byte	0x04, 0x11
        /*000e*/ 	.short	(.L_17 - .L_16)
	.align		4
.L_16:
        /*0010*/ 	.word	index@(_ZN7cutlass13device_kernelINS_4gemm6kernel13GemmUniversalIN4cute5tupleIJiiiiEEENS1_10collective13CollectiveMmaINS1_34MainloopSm90TmaGmmaWarpSpecializedILi2ENS5_IJNS4_1CILi2EEESB_NSA_ILi1EEEEEENS1_32KernelTmaWarpSpecializedPingpongEEENS5_IJNSA_ILi64EEENSA_ILi128EEESH_EEENS_10tfloat32_tENS5_IJlSC_lEEESJ_SK_NS4_8TiledMMAINS4_8MMA_AtomIJNS4_4SM904GMMA30MMA_64x128x8_F32TF32TF32_SS_TNILNSO_7ScaleInE1ELSQ_1EEEEEENS4_6LayoutINS5_IJSC_SC_SC_EEENS5_IJNSA_ILi0EEESV_SV_EEEEENS5_IJNS4_10UnderscoreESY_SY_EEEEENS4_23SM90_TMA_LOAD_MULTICASTENS4_14ComposedLayoutINS4_7SwizzleILi3ELi4ELi3EEENS4_18smem_ptr_flag_bitsILi32EEENST_INS5_IJNSA_ILi8EEENSA_ILi32EEEEEENS5_IJS18_SC_EEEEEEEvNS4_8identityES11_S1C_vS1D_EENS_8epilogue10collective6detail29Sm90TmaWarpSpecializedAdapterINS1G_15DefaultEpilogueISJ_SK_SK_NS1F_6thread17LinearCombinationISJ_Li1EffLNS1K_9ScaleType4KindE0ELNS_15FloatRoundStyleE2ESJ_EENS1_15EpilogueDefaultEEEEEvvEEEEvNT_6ParamsE)
        /*0014*/ 	.word	0x00000000


	//----- nvinfo : EIATTR_MIN_STACK_SIZE
	.align		4
.L_17:
        /*0018*/ 	.byte	0x04, 0x12
        /*001a*/ 	.short	(.L_19 - .L_18)
	.align		4
.L_18:
        /*001c*/ 	.word	index@(_ZN7cutlass13device_kernelINS_4gemm6kernel13GemmUniversalIN4cute5tupleIJiiiiEEENS1_10collective13CollectiveMmaINS1_34MainloopSm90TmaGmmaWarpSpecializedILi2ENS5_IJNS4_1CILi2EEESB_NSA_ILi1EEEEEENS1_32KernelTmaWarpSpecializedPingpongEEENS5_IJNSA_ILi64EEENSA_ILi128EEESH_EEENS_10tfloat32_tENS5_IJlSC_lEEESJ_SK_NS4_8TiledMMAINS4_8MMA_AtomIJNS4_4SM904GMMA30MMA_64x128x8_F32TF32TF32_SS_TNILNSO_7ScaleInE1ELSQ_1EEEEEENS4_6LayoutINS5_IJSC_SC_SC_EEENS5_IJNSA_ILi0EEESV_SV_EEEEENS5_IJNS4_10UnderscoreESY_SY_EEEEENS4_23SM90_TMA_LOAD_MULTICASTENS4_14ComposedLayoutINS4_7SwizzleILi3ELi4ELi3EEENS4_18smem_ptr_flag_bitsILi32EEENST_INS5_IJNSA_ILi8EEENSA_ILi32EEEEEENS5_IJS18_SC_EEEEEEEvNS4_8identityES11_S1C_vS1D_EENS_8epilogue10collective6detail29Sm90TmaWarpSpecializedAdapterINS1G_15DefaultEpilogueISJ_SK_SK_NS1F_6thread17LinearCombinationISJ_Li1EffLNS1K_9ScaleType4KindE0ELNS_15FloatRoundStyleE2ESJ_EENS1_15EpilogueDefaultEEEEEvvEEEEvNT_6ParamsE)
        /*0020*/ 	.word	0x00000000
.L_19:


//--------------------- .nv.compat                --------------------------
	.section	.nv.compat,"",@"SHT_CUDA_COMPAT_INFO"
	.align	4
        /*0000*/ 	.byte	0x02, 0x09, 0x01, 0x00, 0x02, 0x02, 0x04, 0x00, 0x02, 0x05, 0x05, 0x00, 0x03, 0x07, 0x01, 0x01
        /*0010*/ 	.byte	0x02, 0x03, 0x01, 0x00, 0x02, 0x06, 0x01, 0x00, 0x04, 0x0b, 0x08, 0x00, 0x00, 0x00, 0x00, 0x00
        /*0020*/ 	.byte	0x00, 0x00, 0x00, 0x00


//--------------------- .nv.info._ZN7cutlass13device_kernelINS_4gemm6kernel13GemmUniversalIN4cute5tupleIJiiiiEEENS1_10collective13CollectiveMmaINS1_34MainloopSm90TmaGmmaWarpSpecializedILi2ENS5_IJNS4_1CILi2EEESB_NSA_ILi1EEEEEENS1_32KernelTmaWarpSpecializedPingpongEEENS5_IJNSA_ILi64EEENSA_ILi128EEESH_EEENS_10tfloat32_tENS5_IJlSC_lEEESJ_SK_NS4_8TiledMMAINS4_8MMA_AtomIJNS4_4SM904GMMA30MMA_64x128x8_F32TF32TF32_SS_TNILNSO_7ScaleInE1ELSQ_1EEEEEENS4_6LayoutINS5_IJSC_SC_SC_EEENS5_IJNSA_ILi0EEESV_SV_EEEEENS5_IJNS4_10UnderscoreESY_SY_EEEEENS4_23SM90_TMA_LOAD_MULTICASTENS4_14ComposedLayoutINS4_7SwizzleILi3ELi4ELi3EEENS4_18smem_ptr_flag_bitsILi32EEENST_INS5_IJNSA_ILi8EEENSA_ILi32EEEEEENS5_IJS18_SC_EEEEEEEvNS4_8identityES11_S1C_vS1D_EENS_8epilogue10collective6detail29Sm90TmaWarpSpecializedAdapterINS1G_15DefaultEpilogueISJ_SK_SK_NS1F_6thread17LinearCombinationISJ_Li1EffLNS1K_9ScaleType4KindE0ELNS_15FloatRoundStyleE2ESJ_EENS1_15EpilogueDefaultEEEEEvvEEEEvNT_6ParamsE --------------------------
	.section	.nv.info._ZN7cutlass13device_kernelINS_4gemm6kernel13GemmUniversalIN4cute5tupleIJiiiiEEENS1_10collective13CollectiveMmaINS1_34MainloopSm90TmaGmmaWarpSpecializedILi2ENS5_IJNS4_1CILi2EEESB_NSA_ILi1EEEEEENS1_32KernelTmaWarpSpecializedPingpongEEENS5_IJNSA_ILi64EEENSA_ILi128EEESH_EEENS_10tfloat32_tENS5_IJlSC_lEEESJ_SK_NS4_8TiledMMAINS4_8MMA_AtomIJNS4_4SM904GMMA30MMA_64x128x8_F32TF32TF32_SS_TNILNSO_7ScaleInE1ELSQ_1EEEEEENS4_6LayoutINS5_IJSC_SC_SC_EEENS5_IJNSA_ILi0EEESV_SV_EEEEENS5_IJNS4_10UnderscoreESY_SY_EEEEENS4_23SM90_TMA_LOAD_MULTICASTENS4_14ComposedLayoutINS4_7SwizzleILi3ELi4ELi3EEENS4_18smem_ptr_flag_bitsILi32EEENST_INS5_IJNSA_ILi8EEENSA_ILi32EEEEEENS5_IJS18_SC_EEEEEEEvNS4_8identityES11_S1C_vS1D_EENS_8epilogue10collective6detail29Sm90TmaWarpSpecializedAdapterINS1G_15DefaultEpilogueISJ_SK_SK_NS1F_6thread17LinearCombinationISJ_Li1EffLNS1K_9ScaleType4KindE0ELNS_15FloatRoundStyleE2ESJ_EENS1_15EpilogueDefaultEEEEEvvEEEEvNT_6ParamsE,"",@"SHT_CUDA_INFO"
	.sectionflags	@""
	.align	4


	//----- nvinfo : EIATTR_CUDA_API_VERSION
	.align		4
        /*0000*/ 	.byte	0x04, 0x37
        /*0002*/ 	.short	(.L_21 - .L_20)
.L_20:
        /*0004*/ 	.word	0x00000082


	//----- nvinfo : EIATTR_KPARAM_INFO
	.align		4
.L_21:
        /*0008*/ 	.byte	0x04, 0x17
        /*000a*/ 	.short	(.L_23 - .L_22)
.L_22:
        /*000c*/ 	.word	0x00000000
        /*0010*/ 	.short	0x0000
        /*0012*/ 	.short	0x0070
        /*0014*/ 	.byte	0x00, 0xf0, 0x01, 0x10


	//----- nvinfo : EIATTR_SPARSE_MMA_MASK
	.align		4
.L_23:
        /*0018*/ 	.byte	0x03, 0x50
        /*001a*/ 	.short	0x0000


	//----- nvinfo : EIATTR_MAXREG_COUNT
	.align		4
        /*001c*/ 	.byte	0x03, 0x1b
        /*001e*/ 	.short	0x00a8


	//----- nvinfo : EIATTR_NUM_BARRIERS
	.align		4
        /*0020*/ 	.byte	0x02, 0x4c
        /*0022*/ 	.byte	0x01
	.zero		1


	//----- nvinfo : EIATTR_EXTERNS
	.align		4
        /*0024*/ 	.byte	0x04, 0x0f
        /*0026*/ 	.short	(.L_25 - .L_24)


	//   ....[0]....
	.align		4
.L_24:
        /*0028*/ 	.word	index@(__assertfail)


	//----- nvinfo : EIATTR_MERCURY_ISA_VERSION
	.align		4
.L_25:
        /*002c*/ 	.byte	0x03, 0x5f
        /*002e*/ 	.short	0x0101


	//----- nvinfo : EIATTR_INT_WARP_WIDE_INSTR_OFFSETS
	.align		4
        /*0030*/ 	.byte	0x04, 0x31
        /*0032*/ 	.short	(.L_27 - .L_26)


	//   ....[0]....
.L_26:
        /*0034*/ 	.word	0x00000590


	//   ....[1]....
        /*0038*/ 	.word	0x000005d0


	//   ....[2]....
        /*003c*/ 	.word	0x00000660


	//   ....[3]....
        /*0040*/ 	.word	0x00000670


	//   ....[4]....
        /*0044*/ 	.word	0x00000690


	//   ....[5]....
        /*0048*/ 	.word	0x000006b0


	//   ....[6]....
        /*004c*/ 	.word	0x000007a0


	//   ....[7]....
        /*0050*/ 	.word	0x000007c0


	//   ....[8]....
        /*0054*/ 	.word	0x00002c90


	//----- nvinfo : EIATTR_COOP_GROUP_MASK_REGIDS
	.align		4
.L_27:
        /*0058*/ 	.byte	0x04, 0x29
        /*005a*/ 	.short	(.L_29 - .L_28)


	//   ....[0]....
.L_28:
        /*005c*/ 	.word	0xffffffff


	//   ....[1]....
        /*0060*/ 	.word	0xffffffff


	//   ....[2]....
        /*0064*/ 	.word	0xffffffff


	//   ....[3]....
        /*0068*/ 	.word	0xffffffff


	//   ....[4]....
        /*006c*/ 	.word	0xffffffff


	//   ....[5]....
        /*0070*/ 	.word	0xffffffff


	//   ....[6]....
        /*0074*/ 	.word	0xffffffff


	//----- nvinfo : EIATTR_COOP_GROUP_INSTR_OFFSETS
	.align		4
.L_29:
        /*0078*/ 	.byte	0x04, 0x28
        /*007a*/ 	.short	(.L_31 - .L_30)


	//   ....[0]....
.L_30:
        /*007c*/ 	.word	0x00000060


	//   ....[1]....
        /*0080*/ 	.word	0x00000080


	//   ....[2]....
        /*0084*/ 	.word	0x00000180


	//   ....[3]....
        /*0088*/ 	.word	0x00000370


	//   ....[4]....
        /*008c*/ 	.word	0x000003c0


	//   ....[5]....
        /*0090*/ 	.word	0x00000480


	//   ....[6]....
        /*0094*/ 	.word	0x00000940


	//----- nvinfo : EIATTR_REG_RECONFIG
	.align		4
.L_31:
        /*0098*/ 	.byte	0x01, 0x54
	.zero		2


	//----- nvinfo : EIATTR_SYSCALL_OFFSETS
	.align		4
        /*009c*/ 	.byte	0x04, 0x46
        /*009e*/ 	.short	(.L_33 - .L_32)


	//   ....[0]....
.L_32:
        /*00a0*/ 	.word	0x000019a0


	//----- nvinfo : EIATTR_MBARRIER_INSTR_OFFSETS
	.align		4
.L_33:
        /*00a4*/ 	.byte	0x04, 0x39
        /*00a6*/ 	.short	(.L_35 - .L_34)


	//   ....[0]....
.L_34:
        /*00a8*/ 	.word	0x00000300
        /*00ac*/ 	.word	0x000000ff
        /*00b0*/ 	.word	0x00000000
        /*00b4*/ 	.short	0x0100
        /*00b6*/ 	.byte	0x07
	.zero		1


	//   ....[1]....
        /*00b8*/ 	.word	0x00000310
        /*00bc*/ 	.word	0x000000ff
        /*00c0*/ 	.word	0x00000010
        /*00c4*/ 	.short	0x0100
        /*00c6*/ 	.byte	0x07
	.zero		1


	//   ....[2]....
        /*00c8*/ 	.word	0x00000320
        /*00cc*/ 	.word	0x000000ff
        /*00d0*/ 	.word	0x00000008
        /*00d4*/ 	.short	0x0100
        /*00d6*/ 	.byte	0x07
	.zero		1


	//   ....[3]....
        /*00d8*/ 	.word	0x00000330
        /*00dc*/ 	.word	0x000000ff
        /*00e0*/ 	.word	0x00000018
        /*00e4*/ 	.short	0x0100
        /*00e6*/ 	.byte	0x07
	.zero		1


	//   ....[4]....
        /*00e8*/ 	.word	0x00000800
        /*00ec*/ 	.word	0x000000ff
        /*00f0*/ 	.word	0x00000050
        /*00f4*/ 	.short	0x0100
        /*00f6*/ 	.byte	0x0c
	.zero		1


	//   ....[5]....
        /*00f8*/ 	.word	0x00000860
        /*00fc*/ 	.word	0x000000ff
        /*0100*/ 	.word	0x00000058
        /*0104*/ 	.short	0x0100
        /*0106*/ 	.byte	0x0c
	.zero		1


	//   ....[6]....
        /*0108*/ 	.word	0x00000890
        /*010c*/ 	.word	0x000000ff
        /*0110*/ 	.word	0x00000030
        /*0114*/ 	.short	0x0100
        /*0116*/ 	.byte	0x0d
	.zero		1


	//   ....[7]....
        /*0118*/ 	.word	0x000008d0
        /*011c*/ 	.word	0x000000ff
        /*0120*/ 	.word	0x00000038
        /*0124*/ 	.short	0x0100
        /*0126*/ 	.byte	0x0d
	.zero		1


	//   ....[8]....
        /*0128*/ 	.word	0x000008e0
        /*012c*/ 	.word	0x000000ff
        /*0130*/ 	.word	0x00000040
        /*0134*/ 	.short	0x0100
        /*0136*/ 	.byte	0x0d
	.zero		1


	//   ....[9]....
        /*0138*/ 	.word	0x000008f0
        /*013c*/ 	.word	0x000000ff
        /*0140*/ 	.word	0x00000048
        /*0144*/ 	.short	0x0100
        /*0146*/ 	.byte	0x0d
	.zero		1


	//   ....[10]....
        /*0148*/ 	.word	0x00001860
        /*014c*/ 	.word	0x00000062
        /*0150*/ 	.word	0xfffffff8
        /*0154*/ 	.short	0x010a
        /*0156*/ 	.byte	0x3f
	.zero		1


	//   ....[11]....
        /*0158*/ 	.word	0x00001a30
        /*015c*/ 	.word	0x00000003
        /*0160*/ 	.word	0x00000000
        /*0164*/ 	.short	0x010a
        /*0166*/ 	.byte	0x3f
	.zero		1


	//   ....[12]....
        /*0168*/ 	.word	0x00001a90
        /*016c*/ 	.word	0x00000003
        /*0170*/ 	.word	0x00000000
        /*0174*/ 	.short	0x010a
        /*0176*/ 	.byte	0x3f
	.zero		1


	//   ....[13]....
        /*0178*/ 	.word	0x00002330
        /*017c*/ 	.word	0x000000ff
        /*0180*/ 	.word	0x00000000
        /*0184*/ 	.short	0x010a
        /*0186*/ 	.byte	0x07
	.zero		1


	//   ....[14]....
        /*0188*/ 	.word	0x00002370
        /*018c*/ 	.word	0x000000ff
        /*0190*/ 	.word	0x00000000
        /*0194*/ 	.short	0x010a
        /*0196*/ 	.byte	0x07
	.zero		1


	//   ....[15]....
        /*0198*/ 	.word	0x00002b20
        /*019c*/ 	.word	0x00000004
        /*01a0*/ 	.word	0x00000000
        /*01a4*/ 	.short	0x0101
        /*01a6*/ 	.byte	0x3f
	.zero		1


	//   ....[16]....
        /*01a8*/ 	.word	0x00002c20
        /*01ac*/ 	.word	0x00000066
        /*01b0*/ 	.word	0x00000000
        /*01b4*/ 	.short	0x0101
        /*01b6*/ 	.byte	0x2c
	.zero		1


	//   ....[17]....
        /*01b8*/ 	.word	0x00002d10
        /*01bc*/ 	.word	0x00000000
        /*01c0*/ 	.word	0x00000000
        /*01c4*/ 	.short	0x0101
        /*01c6*/ 	.byte	0x3f
	.zero		1


	//   ....[18]....
        /*01c8*/ 	.word	0x00002d70
        /*01cc*/ 	.word	0x00000062
        /*01d0*/ 	.word	0x00000008
        /*01d4*/ 	.short	0x010a
        /*01d6*/ 	.byte	0x3f
	.zero		1


	//   ....[19]....
        /*01d8*/ 	.word	0x00006e50
        /*01dc*/ 	.word	0x00000063
        /*01e0*/ 	.word	0x00000000
        /*01e4*/ 	.short	0x0101
        /*01e6*/ 	.byte	0x2c
	.zero		1


	//   ....[20]....
        /*01e8*/ 	.word	0x00007990
        /*01ec*/ 	.word	0x00000007
        /*01f0*/ 	.word	0x00000010
        /*01f4*/ 	.short	0x010a
        /*01f6*/ 	.byte	0x3f
	.zero		1


	//   ....[21]....
        /*01f8*/ 	.word	0x00007fa0
        /*01fc*/ 	.word	0x00000003
        /*0200*/ 	.word	0x00000058
        /*0204*/ 	.short	0x0101
        /*0206*/ 	.byte	0x3f
	.zero		1


	//   ....[22]....
        /*0208*/ 	.word	0x00008730
        /*020c*/ 	.word	0x00000007
        /*0210*/ 	.word	0x00000000
        /*0214*/ 	.short	0x010a
        /*0216*/ 	.byte	0x3f
	.zero		1


	//   ....[23]....
        /*0218*/ 	.word	0x000087b0
        /*021c*/ 	.word	0x00000003
        /*0220*/ 	.word	0x00000000
        /*0224*/ 	.short	0x010a
        /*0226*/ 	.byte	0x3f
	.zero		1


	//   ....[24]....
        /*0228*/ 	.word	0x00008810
        /*022c*/ 	.word	0x00000062
        /*0230*/ 	.word	0xfffffff8
        /*0234*/ 	.short	0x010a
        /*0236*/ 	.byte	0x3f
	.zero		1


	//   ....[25]....
        /*0238*/ 	.word	0x00008860
        /*023c*/ 	.word	0x00000003
        /*0240*/ 	.word	0x00000000
        /*0244*/ 	.short	0x010a
        /*0246*/ 	.byte	0x3f
	.zero		1


	//   ....[26]....
        /*0248*/ 	.word	0x000088c0
        /*024c*/ 	.word	0x00000005
        /*0250*/ 	.word	0x00000000
        /*0254*/ 	.short	0x010a
        /*0256*/ 	.byte	0x3f
	.zero		1


	//   ....[27]....
        /*0258*/ 	.word	0x00008910
        /*025c*/ 	.word	0x00000062
        /*0260*/ 	.word	0x00000008
        /*0264*/ 	.short	0x010a
        /*0266*/ 	.byte	0x3f
	.zero		1


	//   ....[28]....
        /*0268*/ 	.word	0x000089e0
        /*026c*/ 	.word	0x00000007
        /*0270*/ 	.word	0x00000010
        /*0274*/ 	.short	0x010a
        /*0276*/ 	.byte	0x3f
	.zero		1


	//   ....[29]....
        /*0278*/ 	.word	0x00008ab0
        /*027c*/ 	.word	0x00000007
        /*0280*/ 	.word	0x00000000
        /*0284*/ 	.short	0x010a
        /*0286*/ 	.byte	0x3f
	.zero		1


	//----- nvinfo : EIATTR_NUM_MBARRIERS
	.align		4
.L_35:
        /*0288*/ 	.byte	0x03, 0x38
        /*028a*/ 	.short	0x000a


	//----- nvinfo : EIATTR_EXIT_INSTR_OFFSETS
	.align		4
        /*028c*/ 	.byte	0x04, 0x1c
        /*028e*/ 	.short	(.L_37 - .L_36)


	//   ....[0]....
.L_36:
        /*0290*/ 	.word	0x00001460


	//   ....[1]....
        /*0294*/ 	.word	0x000014c0


	//   ....[2]....
        /*0298*/ 	.word	0x00007590


	//   ....[3]....
        /*029c*/ 	.word	0x000075c0


	//   ....[4]....
        /*02a0*/ 	.word	0x00008800


	//----- nvinfo : EIATTR_MAX_THREADS
	.align		4
.L_37:
        /*02a4*/ 	.byte	0x04, 0x05
        /*02a6*/ 	.short	(.L_39 - .L_38)
.L_38:
        /*02a8*/ 	.word	0x00000180
        /*02ac*/ 	.word	0x00000001
        /*02b0*/ 	.word	0x00000001


	//----- nvinfo : EIATTR_CRS_STACK_SIZE
	.align		4
.L_39:
        /*02b4*/ 	.byte	0x04, 0x1e
        /*02b6*/ 	.short	(.L_41 - .L_40)
.L_40:
        /*02b8*/ 	.word	0x00000000


	//----- nvinfo : EIATTR_CBANK_PARAM_SIZE
	.align		4
.L_41:
        /*02bc*/ 	.byte	0x03, 0x19
        /*02be*/ 	.short	0x0470


	//----- nvinfo : EIATTR_PARAM_CBANK
	.align		4
        /*02c0*/ 	.byte	0x04, 0x0a
        /*02c2*/ 	.short	(.L_43 - .L_42)
	.align		4
.L_42:
        /*02c4*/ 	.word	index@(.nv.constant0._ZN7cutlass13device_kernelINS_4gemm6kernel13GemmUniversalIN4cute5tupleIJiiiiEEENS1_10collective13CollectiveMmaINS1_34MainloopSm90TmaGmmaWarpSpecializedILi2ENS5_IJNS4_1CILi2EEESB_NSA_ILi1EEEEEENS1_32KernelTmaWarpSpecializedPingpongEEENS5_IJNSA_ILi64EEENSA_ILi128EEESH_EEENS_10tfloat32_tENS5_IJlSC_lEEESJ_SK_NS4_8TiledMMAINS4_8MMA_AtomIJNS4_4SM904GMMA30MMA_64x128x8_F32TF32TF32_SS_TNILNSO_7ScaleInE1ELSQ_1EEEEEENS4_6LayoutINS5_IJSC_SC_SC_EEENS5_IJNSA_ILi0EEESV_SV_EEEEENS5_IJNS4_10UnderscoreESY_SY_EEEEENS4_23SM90_TMA_LOAD_MULTICASTENS4_14ComposedLayoutINS4_7SwizzleILi3ELi4ELi3EEENS4_18smem_ptr_flag_bitsILi32EEENST_INS5_IJNSA_ILi8EEENSA_ILi32EEEEEENS5_IJS18_SC_EEEEEEEvNS4_8identityES11_S1C_vS1D_EENS_8epilogue10collective6detail29Sm90TmaWarpSpecializedAdapterINS1G_15DefaultEpilogueISJ_SK_SK_NS1F_6thread17LinearCombinationISJ_Li1EffLNS1K_9ScaleType4KindE0ELNS_15FloatRoundStyleE2ESJ_EENS1_15EpilogueDefaultEEEEEvvEEEEvNT_6ParamsE)
        /*02c8*/ 	.short	0x0210
        /*02ca*/ 	.short	0x0470


	//----- nvinfo : EIATTR_SW_WAR
	.align		4
.L_43:
        /*02cc*/ 	.byte	0x04, 0x36
        /*02ce*/ 	.short	(.L_45 - .L_44)
.L_44:
        /*02d0*/ 	.word	0x00000008
.L_45:


//--------------------- .nv.callgraph             --------------------------
	.section	.nv.callgraph,"",@"SHT_CUDA_CALLGRAPH"
	.align	4
	.sectionentsize	8
	.align		4
        /*0000*/ 	.word	0x00000000
	.align		4
        /*0004*/ 	.word	0xffffffff
	.align		4
        /*0008*/ 	.word	index@(_ZN7cutlass13device_kernelINS_4gemm6kernel13GemmUniversalIN4cute5tupleIJiiiiEEENS1_10collective13CollectiveMmaINS1_34MainloopSm90TmaGmmaWarpSpecializedILi2ENS5_IJNS4_1CILi2EEESB_NSA_ILi1EEEEEENS1_32KernelTmaWarpSpecializedPingpongEEENS5_IJNSA_ILi64EEENSA_ILi128EEESH_EEENS_10tfloat32_tENS5_IJlSC_lEEESJ_SK_NS4_8TiledMMAINS4_8MMA_AtomIJNS4_4SM904GMMA30MMA_64x128x8_F32TF32TF32_SS_TNILNSO_7ScaleInE1ELSQ_1EEEEEENS4_6LayoutINS5_IJSC_SC_SC_EEENS5_IJNSA_ILi0EEESV_SV_EEEEENS5_IJNS4_10UnderscoreESY_SY_EEEEENS4_23SM90_TMA_LOAD_MULTICASTENS4_14ComposedLayoutINS4_7SwizzleILi3ELi4ELi3EEENS4_18smem_ptr_flag_bitsILi32EEENST_INS5_IJNSA_ILi8EEENSA_ILi32EEEEEENS5_IJS18_SC_EEEEEEEvNS4_8identityES11_S1C_vS1D_EENS_8epilogue10collective6detail29Sm90TmaWarpSpecializedAdapterINS1G_15DefaultEpilogueISJ_SK_SK_NS1F_6thread17LinearCombinationISJ_Li1EffLNS1K_9ScaleType4KindE0ELNS_15FloatRoundStyleE2ESJ_EENS1_15EpilogueDefaultEEEEEvvEEEEvNT_6ParamsE)
	.align		4
        /*000c*/ 	.word	index@(__assertfail)
	.align		4
        /*0010*/ 	.word	0x00000000
	.align		4
        /*0014*/ 	.word	0xfffffffe
	.align		4
        /*0018*/ 	.word	0x00000000
	.align		4
        /*001c*/ 	.word	0xfffffffd
	.align		4
        /*0020*/ 	.word	0x00000000
	.align		4
        /*0024*/ 	.word	0xfffffffc


//--------------------- .nv.constant4             --------------------------
	.section	.nv.constant4,"a",@progbits
	.align	8
	.align		8
.nv.constant4:
        /*0000*/ 	.dword	__assertfail
	.align		8
        /*0008*/ 	.dword	__unnamed_1
	.align		8
        /*0010*/ 	.dword	_ZN39_INTERNAL_47c15c0b_4_k_cu_9ec8fa09_67234cuda3std3__45__cpo5beginE
	.align		8
        /*0018*/ 	.dword	_ZN39_INTERNAL_47c15c0b_4_k_cu_9ec8fa09_67234cuda3std3__45__cpo3endE
	.align		8
        /*0020*/ 	.dword	_ZN39_INTERNAL_47c15c0b_4_k_cu_9ec8fa09_67234cuda3std3__45__cpo6cbeginE
	.align		8
        /*0028*/ 	.dword	_ZN39_INTERNAL_47c15c0b_4_k_cu_9ec8fa09_67234cuda3std3__45__cpo4cendE
	.align		8
        /*0030*/ 	.dword	_ZN39_INTERNAL_47c15c0b_4_k_cu_9ec8fa09_67234cuda3std3__441_GLOBAL__N__47c15c0b_4_k_cu_9ec8fa09_67236ignoreE
	.align		8
        /*0038*/ 	.dword	_ZN39_INTERNAL_47c15c0b_4_k_cu_9ec8fa09_67234cuda3std3__419piecewise_constructE
	.align		8
        /*0040*/ 	.dword	_ZN39_INTERNAL_47c15c0b_4_k_cu_9ec8fa09_67234cuda3std3__48in_placeE
	.align		8
        /*0048*/ 	.dword	_ZN39_INTERNAL_47c15c0b_4_k_cu_9ec8fa09_67234cuda3std6ranges3__45__cpo4swapE
	.align		8
        /*0050*/ 	.dword	_ZN39_INTERNAL_47c15c0b_4_k_cu_9ec8fa09_67234cuda3std6ranges3__45__cpo9iter_moveE
	.align		8
        /*0058*/ 	.dword	_ZN39_INTERNAL_47c15c0b_4_k_cu_9ec8fa09_67234cute7productE
	.align		8
        /*0060*/ 	.dword	_ZN39_INTERNAL_47c15c0b_4_k_cu_9ec8fa09_67234cute1_E
	.align		8
        /*0068*/ 	.dword	$str$22
	.align		8
        /*0070*/ 	.dword	$str$23


//--------------------- .text._ZN7cutlass13device_kernelINS_4gemm6kernel13GemmUniversalIN4cute5tupleIJiiiiEEENS1_10collective13CollectiveMmaINS1_34MainloopSm90TmaGmmaWarpSpecializedILi2ENS5_IJNS4_1CILi2EEESB_NSA_ILi1EEEEEENS1_32KernelTmaWarpSpecializedPingpongEEENS5_IJNSA_ILi64EEENSA_ILi128EEESH_EEENS_10tfloat32_tENS5_IJlSC_lEEESJ_SK_NS4_8TiledMMAINS4_8MMA_AtomIJNS4_4SM904GMMA30MMA_64x128x8_F32TF32TF32_SS_TNILNSO_7ScaleInE1ELSQ_1EEEEEENS4_6LayoutINS5_IJSC_SC_SC_EEENS5_IJNSA_ILi0EEESV_SV_EEEEENS5_IJNS4_10UnderscoreESY_SY_EEEEENS4_23SM90_TMA_LOAD_MULTICASTENS4_14ComposedLayoutINS4_7SwizzleILi3ELi4ELi3EEENS4_18smem_ptr_flag_bitsILi32EEENST_INS5_IJNSA_ILi8EEENSA_ILi32EEEEEENS5_IJS18_SC_EEEEEEEvNS4_8identityES11_S1C_vS1D_EENS_8epilogue10collective6detail29Sm90TmaWarpSpecializedAdapterINS1G_15DefaultEpilogueISJ_SK_SK_NS1F_6thread17LinearCombinationISJ_Li1EffLNS1K_9ScaleType4KindE0ELNS_15FloatRoundStyleE2ESJ_EENS1_15EpilogueDefaultEEEEEvvEEEEvNT_6ParamsE --------------------------
	.section	.text._ZN7cutlass13device_kernelINS_4gemm6kernel13GemmUniversalIN4cute5tupleIJiiiiEEENS1_10collective13CollectiveMmaINS1_34MainloopSm90TmaGmmaWarpSpecializedILi2ENS5_IJNS4_1CILi2EEESB_NSA_ILi1EEEEEENS1_32KernelTmaWarpSpecializedPingpongEEENS5_IJNSA_ILi64EEENSA_ILi128EEESH_EEENS_10tfloat32_tENS5_IJlSC_lEEESJ_SK_NS4_8TiledMMAINS4_8MMA_AtomIJNS4_4SM904GMMA30MMA_64x128x8_F32TF32TF32_SS_TNILNSO_7ScaleInE1ELSQ_1EEEEEENS4_6LayoutINS5_IJSC_SC_SC_EEENS5_IJNSA_ILi0EEESV_SV_EEEEENS5_IJNS4_10UnderscoreESY_SY_EEEEENS4_23SM90_TMA_LOAD_MULTICASTENS4_14ComposedLayoutINS4_7SwizzleILi3ELi4ELi3EEENS4_18smem_ptr_flag_bitsILi32EEENST_INS5_IJNSA_ILi8EEENSA_ILi32EEEEEENS5_IJS18_SC_EEEEEEEvNS4_8identityES11_S1C_vS1D_EENS_8epilogue10collective6detail29Sm90TmaWarpSpecializedAdapterINS1G_15DefaultEpilogueISJ_SK_SK_NS1F_6thread17LinearCombinationISJ_Li1EffLNS1K_9ScaleType4KindE0ELNS_15FloatRoundStyleE2ESJ_EENS1_15EpilogueDefaultEEEEEvvEEEEvNT_6ParamsE,"ax",@progbits
	.align	128
.text._ZN7cutlass13device_kernelINS_4gemm6kernel13GemmUniversalIN4cute5tupleIJiiiiEEENS1_10collective13CollectiveMmaINS1_34MainloopSm90TmaGmmaWarpSpecializedILi2ENS5_IJNS4_1CILi2EEESB_NSA_ILi1EEEEEENS1_32KernelTmaWarpSpecializedPingpongEEENS5_IJNSA_ILi64EEENSA_ILi128EEESH_EEENS_10tfloat32_tENS5_IJlSC_lEEESJ_SK_NS4_8TiledMMAINS4_8MMA_AtomIJNS4_4SM904GMMA30MMA_64x128x8_F32TF32TF32_SS_TNILNSO_7ScaleInE1ELSQ_1EEEEEENS4_6LayoutINS5_IJSC_SC_SC_EEENS5_IJNSA_ILi0EEESV_SV_EEEEENS5_IJNS4_10UnderscoreESY_SY_EEEEENS4_23SM90_TMA_LOAD_MULTICASTENS4_14ComposedLayoutINS4_7SwizzleILi3ELi4ELi3EEENS4_18smem_ptr_flag_bitsILi32EEENST_INS5_IJNSA_ILi8EEENSA_ILi32EEEEEENS5_IJS18_SC_EEEEEEEvNS4_8identityES11_S1C_vS1D_EENS_8epilogue10collective6detail29Sm90TmaWarpSpecializedAdapterINS1G_15DefaultEpilogueISJ_SK_SK_NS1F_6thread17LinearCombinationISJ_Li1EffLNS1K_9ScaleType4KindE0ELNS_15FloatRoundStyleE2ESJ_EENS1_15EpilogueDefaultEEEEEvvEEEEvNT_6ParamsE:
        .type           _ZN7cutlass13device_kernelINS_4gemm6kernel13GemmUniversalIN4cute5tupleIJiiiiEEENS1_10collective13CollectiveMmaINS1_34MainloopSm90TmaGmmaWarpSpecializedILi2ENS5_IJNS4_1CILi2EEESB_NSA_ILi1EEEEEENS1_32KernelTmaWarpSpecializedPingpongEEENS5_IJNSA_ILi64EEENSA_ILi128EEESH_EEENS_10tfloat32_tENS5_IJlSC_lEEESJ_SK_NS4_8TiledMMAINS4_8MMA_AtomIJNS4_4SM904GMMA30MMA_64x128x8_F32TF32TF32_SS_TNILNSO_7ScaleInE1ELSQ_1EEEEEENS4_6LayoutINS5_IJSC_SC_SC_EEENS5_IJNSA_ILi0EEESV_SV_EEEEENS5_IJNS4_10UnderscoreESY_SY_EEEEENS4_23SM90_TMA_LOAD_MULTICASTENS4_14ComposedLayoutINS4_7SwizzleILi3ELi4ELi3EEENS4_18smem_ptr_flag_bitsILi32EEENST_INS5_IJNSA_ILi8EEENSA_ILi32EEEEEENS5_IJS18_SC_EEEEEEEvNS4_8identityES11_S1C_vS1D_EENS_8epilogue10collective6detail29Sm90TmaWarpSpecializedAdapterINS1G_15DefaultEpilogueISJ_SK_SK_NS1F_6thread17LinearCombinationISJ_Li1EffLNS1K_9ScaleType4KindE0ELNS_15FloatRoundStyleE2ESJ_EENS1_15EpilogueDefaultEEEEEvvEEEEvNT_6ParamsE,@function
        .size           _ZN7cutlass13device_kernelINS_4gemm6kernel13GemmUniversalIN4cute5tupleIJiiiiEEENS1_10collective13CollectiveMmaINS1_34MainloopSm90TmaGmmaWarpSpecializedILi2ENS5_IJNS4_1CILi2EEESB_NSA_ILi1EEEEEENS1_32KernelTmaWarpSpecializedPingpongEEENS5_IJNSA_ILi64EEENSA_ILi128EEESH_EEENS_10tfloat32_tENS5_IJlSC_lEEESJ_SK_NS4_8TiledMMAINS4_8MMA_AtomIJNS4_4SM904GMMA30MMA_64x128x8_F32TF32TF32_SS_TNILNSO_7ScaleInE1ELSQ_1EEEEEENS4_6LayoutINS5_IJSC_SC_SC_EEENS5_IJNSA_ILi0EEESV_SV_EEEEENS5_IJNS4_10UnderscoreESY_SY_EEEEENS4_23SM90_TMA_LOAD_MULTICASTENS4_14ComposedLayoutINS4_7SwizzleILi3ELi4ELi3EEENS4_18smem_ptr_flag_bitsILi32EEENST_INS5_IJNSA_ILi8EEENSA_ILi32EEEEEENS5_IJS18_SC_EEEEEEEvNS4_8identityES11_S1C_vS1D_EENS_8epilogue10collective6detail29Sm90TmaWarpSpecializedAdapterINS1G_15DefaultEpilogueISJ_SK_SK_NS1F_6thread17LinearCombinationISJ_Li1EffLNS1K_9ScaleType4KindE0ELNS_15FloatRoundStyleE2ESJ_EENS1_15EpilogueDefaultEEEEEvvEEEEvNT_6ParamsE,(.L_x_196 - _ZN7cutlass13device_kernelINS_4gemm6kernel13GemmUniversalIN4cute5tupleIJiiiiEEENS1_10collective13CollectiveMmaINS1_34MainloopSm90TmaGmmaWarpSpecializedILi2ENS5_IJNS4_1CILi2EEESB_NSA_ILi1EEEEEENS1_32KernelTmaWarpSpecializedPingpongEEENS5_IJNSA_ILi64EEENSA_ILi128EEESH_EEENS_10tfloat32_tENS5_IJlSC_lEEESJ_SK_NS4_8TiledMMAINS4_8MMA_AtomIJNS4_4SM904GMMA30MMA_64x128x8_F32TF32TF32_SS_TNILNSO_7ScaleInE1ELSQ_1EEEEEENS4_6LayoutINS5_IJSC_SC_SC_EEENS5_IJNSA_ILi0EEESV_SV_EEEEENS5_IJNS4_10UnderscoreESY_SY_EEEEENS4_23SM90_TMA_LOAD_MULTICASTENS4_14ComposedLayoutINS4_7SwizzleILi3ELi4ELi3EEENS4_18smem_ptr_flag_bitsILi32EEENST_INS5_IJNSA_ILi8EEENSA_ILi32EEEEEENS5_IJS18_SC_EEEEEEEvNS4_8identityES11_S1C_vS1D_EENS_8epilogue10collective6detail29Sm90TmaWarpSpecializedAdapterINS1G_15DefaultEpilogueISJ_SK_SK_NS1F_6thread17LinearCombinationISJ_Li1EffLNS1K_9ScaleType4KindE0ELNS_15FloatRoundStyleE2ESJ_EENS1_15EpilogueDefaultEEEEEvvEEEEvNT_6ParamsE)
        .other          _ZN7cutlass13device_kernelINS_4gemm6kernel13GemmUniversalIN4cute5tupleIJiiiiEEENS1_10collective13CollectiveMmaINS1_34MainloopSm90TmaGmmaWarpSpecializedILi2ENS5_IJNS4_1CILi2EEESB_NSA_ILi1EEEEEENS1_32KernelTmaWarpSpecializedPingpongEEENS5_IJNSA_ILi64EEENSA_ILi128EEESH_EEENS_10tfloat32_tENS5_IJlSC_lEEESJ_SK_NS4_8TiledMMAINS4_8MMA_AtomIJNS4_4SM904GMMA30MMA_64x128x8_F32TF32TF32_SS_TNILNSO_7ScaleInE1ELSQ_1EEEEEENS4_6LayoutINS5_IJSC_SC_SC_EEENS5_IJNSA_ILi0EEESV_SV_EEEEENS5_IJNS4_10UnderscoreESY_SY_EEEEENS4_23SM90_TMA_LOAD_MULTICASTENS4_14ComposedLayoutINS4_7SwizzleILi3ELi4ELi3EEENS4_18smem_ptr_flag_bitsILi32EEENST_INS5_IJNSA_ILi8EEENSA_ILi32EEEEEENS5_IJS18_SC_EEEEEEEvNS4_8identityES11_S1C_vS1D_EENS_8epilogue10collective6detail29Sm90TmaWarpSpecializedAdapterINS1G_15DefaultEpilogueISJ_SK_SK_NS1F_6thread17LinearCombinationISJ_Li1EffLNS1K_9ScaleType4KindE0ELNS_15FloatRoundStyleE2ESJ_EENS1_15EpilogueDefaultEEEEEvvEEEEvNT_6ParamsE,@"STO_CUDA_ENTRY STV_DEFAULT"
_ZN7cutlass13device_kernelINS_4gemm6kernel13GemmUniversalIN4cute5tupleIJiiiiEEENS1_10collective13CollectiveMmaINS1_34MainloopSm90TmaGmmaWarpSpecializedILi2ENS5_IJNS4_1CILi2EEESB_NSA_ILi1EEEEEENS1_32KernelTmaWarpSpecializedPingpongEEENS5_IJNSA_ILi64EEENSA_ILi128EEESH_EEENS_10tfloat32_tENS5_IJlSC_lEEESJ_SK_NS4_8TiledMMAINS4_8MMA_AtomIJNS4_4SM904GMMA30MMA_64x128x8_F32TF32TF32_SS_TNILNSO_7ScaleInE1ELSQ_1EEEEEENS4_6LayoutINS5_IJSC_SC_SC_EEENS5_IJNSA_ILi0EEESV_SV_EEEEENS5_IJNS4_10UnderscoreESY_SY_EEEEENS4_23SM90_TMA_LOAD_MULTICASTENS4_14ComposedLayoutINS4_7SwizzleILi3ELi4ELi3EEENS4_18smem_ptr_flag_bitsILi32EEENST_INS5_IJNSA_ILi8EEENSA_ILi32EEEEEENS5_IJS18_SC_EEEEEEEvNS4_8identityES11_S1C_vS1D_EENS_8epilogue10collective6detail29Sm90TmaWarpSpecializedAdapterINS1G_15DefaultEpilogueISJ_SK_SK_NS1F_6thread17LinearCombinationISJ_Li1EffLNS1K_9ScaleType4KindE0ELNS_15FloatRoundStyleE2ESJ_EENS1_15EpilogueDefaultEEEEEvvEEEEvNT_6ParamsE:
[----:B------:R-:W0:Y:S01]  /*0000*/  LDC R1, c[0x0][0x28] ;  /* 0x00000a00ff017b82 */ /* 0x000e220000000800 */
[----:B------:R-:W1:Y:S01]  /*0010*/  S2R R3, SR_TID.X ;  /* 0x0000000000037919 */ /* 0x000e620000002100 */
[----:B------:R-:W-:Y:S01]  /*0020*/  ELECT P0, URZ, PT ;  /* 0x00000000003f782f */ /* 0x000fe20003800000 */
[----:B------:R-:W-:Y:S01]  /*0030*/  BSSY B0, `(.L_x_0) ;  /* 0x0000014000007945 */ /* 0x000fe20003800000 */
[--C-:B-1----:R-:W-:Y:S02]  /*0040*/  SHF.R.U32.HI R0, RZ, 0x5, R3.reuse ;  /* 0x00000005ff007819 */ /* 0x102fe40000011603 */
[----:B------:R-:W-:-:S03]  /*0050*/  SHF.R.U32.HI R5, RZ, 0x7, R3 ;  /* 0x00000007ff057819 */ /* 0x000fc60000011603 */
[----:B------:R-:W1:Y:S02]  /*0060*/  SHFL.IDX PT, R2, R0, RZ, 0x1f ;  /* 0x00001fff00027589 */ /* 0x000e6400000e0000 */
[----:B-1----:R-:W-:Y:S02]  /*0070*/  R2UR UR6, R2 ;  /* 0x00000000020672ca */ /* 0x002fe400000e0000 */
[----:B------:R1:W2:Y:S11]  /*0080*/  SHFL.IDX PT, R2, R5, RZ, 0x1f ;  /* 0x00001fff05027589 */ /* 0x0002b600000e0000 */
[----:B------:R-:W-:-:S02]  /*0090*/  USHF.R.S32.HI UR4, URZ, 0x1f, UR6 ;  /* 0x0000001f3f047899 */ /* 0x000fc40008011406 */
[----:B------:R-:W-:Y:S02]  /*00a0*/  ISETP.NE.OR P0, PT, RZ, UR6, !P0 ;  /* 0x00000006ff007c0c */ /* 0x000fe4000c705670 */
[----:B------:R-:W-:-:S04]  /*00b0*/  ULEA.HI UR4, UR4, UR6, URZ, 0x2 ;  /* 0x0000000604047291 */ /* 0x000fc8000f8f103f */
[----:B------:R-:W-:-:S04]  /*00c0*/  ULOP3.LUT UR4, UR4, 0xfffffffc, URZ, 0xc0, !UPT ;  /* 0xfffffffc04047892 */ /* 0x000fc8000f8ec03f */
[----:B------:R-:W-:-:S03]  /*00d0*/  UIADD3 UR6, UR6, -UR4, URZ ;  /* 0x8000000406067290 */ /* 0x000fc6000fffe03f */
[----:B012---:R-:W-:Y:S09]  /*00e0*/  @P0 BRA `(.L_x_1) ;  /* 0x0000000000200947 */ /* 0x007ff20003800000 */
[----:B------:R-:W-:Y:S02]  /*00f0*/  ULDC.64 UR4, c[0x0][0x198] ;  /* 0x0000660000047ab9 */ /* 0x000fe40000000a00 */
[----:B------:R-:W-:Y:S02]  /*0100*/  UIADD3 UR8, UP0, UR4, 0xf0, URZ ;  /* 0x000000f004087890 */ /* 0x000fe4000ff1e03f */
[----:B------:R-:W-:Y:S02]  /*0110*/  UIADD3 UR4, UP1, UR4, 0x1f0, URZ ;  /* 0x000001f004047890 */ /* 0x000fe4000ff3e03f */
[----:B------:R-:W-:Y:S02]  /*0120*/  UIADD3.X UR9, URZ, UR5, URZ, UP0, !UPT ;  /* 0x000000053f097290 */ /* 0x000fe400087fe43f */
[----:B------:R-:W-:-:S07]  /*0130*/  UIADD3.X UR5, URZ, UR5, URZ, UP1, !UPT ;  /* 0x000000053f057290 */ /* 0x000fce0008ffe43f */
[----:B------:R0:W-:Y:S02]  /*0140*/  UTMACCTL.PF [UR8] ;  /* 0x00000000080079b9 */ /* 0x0001e40008040000 */
[----:B------:R0:W-:Y:S02]  /*0150*/  UTMACCTL.PF [UR4] ;  /* 0x00000000040079b9 */ /* 0x0001e40008040000 */
[----:B0-----:R-:W-:Y:S01]  /*0160*/  NOP ;  /* 0x0000000000007918 */ /* 0x001fe20000000000 */
.L_x_1:
[----:B------:R-:W-:Y:S05]  /*0170*/  BSYNC B0 ;  /* 0x0000000000007941 */ /* 0x000fea0003800000 */
.L_x_0:
[----:B------:R-:W0:Y:S01]  /*0180*/  SHFL.IDX PT, R6, R0, RZ, 0x1f ;  /* 0x00001fff00067589 */ /* 0x000e2200000e0000 */
[----:B------:R-:W-:Y:S01]  /*0190*/  R2UR UR19, R2 ;  /* 0x00000000021372ca */ /* 0x000fe200000e0000 */
[----:B------:R-:W-:-:S04]  /*01a0*/  UISETP.NE.AND UP0, UPT, UR6, 0x3, UPT ;  /* 0x000000030600788c */ /* 0x000fc8000bf05270 */
[----:B------:R-:W-:-:S08]  /*01b0*/  UISETP.EQ.OR UP0, UPT, UR6, URZ, !UP0 ;  /* 0x0000003f0600728c */ /* 0x000fd0000c702670 */
[----:B------:R-:W-:Y:S02]  /*01c0*/  UIADD3 UR14, UR19, -0x1, URZ ;  /* 0xffffffff130e7890 */ /* 0x000fe4000fffe03f */
[----:B------:R-:W-:Y:S02]  /*01d0*/  UISETP.EQ.AND UP0, UPT, UR19, URZ, UP0 ;  /* 0x0000003f1300728c */ /* 0x000fe40008702270 */
[----:B------:R-:W-:Y:S02]  /*01e0*/  UISETP.GE.U32.AND UP1, UPT, UR14, 0x2, UPT ;  /* 0x000000020e00788c */ /* 0x000fe4000bf26070 */
[----:B------:R-:W-:Y:S01]  /*01f0*/  USEL UR38, URZ, 0x1, !UP0 ;  /* 0x000000013f267887 */ /* 0x000fe2000c000000 */
[----:B0-----:R-:W-:-:S03]  /*0200*/  ISETP.NE.AND P0, PT, R6, RZ, PT ;  /* 0x000000ff0600720c */ /* 0x001fc60003f05270 */
[----:B------:R-:W-:-:S10]  /*0210*/  USEL UR38, UR38, 0x2, UP1 ;  /* 0x0000000226267887 */ /* 0x000fd40008800000 */
[----:B------:R-:W-:Y:S05]  /*0220*/  @P0 BRA `(.L_x_2) ;  /* 0x0000000000480947 */ /* 0x000fea0003800000 */
[----:B------:R-:W0:Y:S01]  /*0230*/  S2UR UR7, SR_CgaCtaId ;  /* 0x00000000000779c3 */ /* 0x000e220000008800 */
[----:B------:R-:W-:Y:S01]  /*0240*/  UMOV UR4, 0x400 ;  /* 0x0000040000047882 */ /* 0x000fe20000000000 */
[----:B------:R-:W-:Y:S01]  /*0250*/  UMOV UR5, 0x1 ;  /* 0x0000000100057882 */ /* 0x000fe20000000000 */
[----:B------:R-:W-:Y:S01]  /*0260*/  UMOV UR8, 0x3 ;  /* 0x0000000300087882 */ /* 0x000fe20000000000 */
[----:B------:R-:W-:Y:S01]  /*0270*/  ELECT P0, URZ, PT ;  /* 0x00000000003f782f */ /* 0x000fe20003800000 */
[----:B------:R-:W-:-:S04]  /*0280*/  UIADD3 UR8, -UR8, 0x100000, URZ ;  /* 0x0010000008087890 */ /* 0x000fc8000fffe13f */
[----:B------:R-:W-:Y:S02]  /*0290*/  USHF.L.U32 UR9, UR8, 0xb, URZ ;  /* 0x0000000b08097899 */ /* 0x000fe4000800063f */
[----:B------:R-:W-:Y:S02]  /*02a0*/  USHF.L.U32 UR8, UR8, 0x1, URZ ;  /* 0x0000000108087899 */ /* 0x000fe4000800063f */
[----:B0-----:R-:W-:Y:S02]  /*02b0*/  ULEA UR7, UR7, UR4, 0x18 ;  /* 0x0000000407077291 */ /* 0x001fe4000f8ec03f */
[----:B------:R-:W-:-:S04]  /*02c0*/  UIADD3 UR4, -UR5, 0x100000, URZ ;  /* 0x0010000005047890 */ /* 0x000fc8000fffe13f */
[----:B------:R-:W-:Y:S02]  /*02d0*/  USHF.L.U32 UR5, UR4, 0xb, URZ ;  /* 0x0000000b04057899 */ /* 0x000fe4000800063f */
[----:B------:R-:W-:Y:S01]  /*02e0*/  USHF.L.U32 UR4, UR4, 0x1, URZ ;  /* 0x0000000104047899 */ /* 0x000fe2000800063f */
[----:B------:R-:W0:Y:S11]  /*02f0*/  FENCE.VIEW.ASYNC.S ;  /* 0x00000000000073c6 */ /* 0x000e360000000000 */
[----:B0-----:R0:W1:Y:S01]  /*0300*/  SYNCS.EXCH.64 URZ, [UR7], UR4 ;  /* 0x00000004073f75b2 */ /* 0x0010620008000100 */
[----:B------:R0:W2:Y:S01]  /*0310*/  SYNCS.EXCH.64 URZ, [UR7+0x10], UR8 ;  /* 0x00001008073f75b2 */ /* 0x0000a20008000100 */
[----:B------:R0:W3:Y:S01]  /*0320*/  SYNCS.EXCH.64 URZ, [UR7+0x8], UR4 ;  /* 0x00000804073f75b2 */ /* 0x0000e20008000100 */
[----:B------:R0:W4:Y:S01]  /*0330*/  SYNCS.EXCH.64 URZ, [UR7+0x18], UR8 ;  /* 0x00001808073f75b2 */ /* 0x0001220008000100 */
[----:B------:R-:W-:Y:S01]  /*0340*/  NOP ;  /* 0x0000000000007918 */ /* 0x000fe20000000000 */
.L_x_2:
[----:B------:R-:W5:Y:S01]  /*0350*/  S2UR UR15, SR_CTAID.X ;  /* 0x00000000000f79c3 */ /* 0x000f620000002500 */
[----:B------:R-:W-:Y:S01]  /*0360*/  SHF.R.S32.HI R2, RZ, 0x1f, R3 ;  /* 0x0000001fff027819 */ /* 0x000fe20000011403 */
[----:B------:R-:W1:Y:S01]  /*0370*/  SHFL.IDX PT, R7, R0, RZ, 0x1f ;  /* 0x00001fff00077589 */ /* 0x000e6200000e0000 */
[----:B------:R-:W-:Y:S02]  /*0380*/  ELECT P0, URZ, PT ;  /* 0x00000000003f782f */ /* 0x000fe40003800000 */
[----:B------:R-:W-:Y:S01]  /*0390*/  SHF.R.S32.HI R11, RZ, 0x1f, R6 ;  /* 0x0000001fff0b7819 */ /* 0x000fe20000011406 */
[----:B0-----:R-:W-:Y:S01]  /*03a0*/  ULDC UR4, c[0x0][0x150] ;  /* 0x0000540000047ab9 */ /* 0x001fe20000000800 */
[----:B------:R-:W-:Y:S01]  /*03b0*/  LEA.HI R2, R2, R3, RZ, 0x7 ;  /* 0x0000000302027211 */ /* 0x000fe200078f38ff */
[----:B------:R-:W0:Y:S01]  /*03c0*/  SHFL.IDX PT, R8, R0, RZ, 0x1f ;  /* 0x00001fff00087589 */ /* 0x000e2200000e0000 */
[----:B------:R-:W2:Y:S01]  /*03d0*/  S2UR UR8, SR_CTAID.Y ;  /* 0x00000000000879c3 */ /* 0x000ea20000002600 */
[----:B------:R-:W-:-:S02]  /*03e0*/  ELECT P1, URZ, PT ;  /* 0x00000000003f782f */ /* 0x000fc40003820000 */
[----:B------:R-:W-:Y:S01]  /*03f0*/  LOP3.LUT R2, R2, 0xffffff80, RZ, 0xc0, !PT ;  /* 0xffffff8002027812 */ /* 0x000fe200078ec0ff */
[----:B------:R-:W-:Y:S01]  /*0400*/  ULDC UR7, c[0x0][0x144] ;  /* 0x0000510000077ab9 */ /* 0x000fe20000000800 */
[----:B------:R-:W-:Y:S01]  /*0410*/  LEA.HI R11, R11, R6, RZ, 0x2 ;  /* 0x000000060b0b7211 */ /* 0x000fe200078f10ff */
[----:B------:R-:W-:Y:S01]  /*0420*/  UMOV UR18, 0x80 ;  /* 0x0000008000127882 */ /* 0x000fe20000000000 */
[----:B------:R-:W-:Y:S01]  /*0430*/  NOP ;  /* 0x0000000000007918 */ /* 0x000fe20000000000 */
[----:B------:R-:W-:Y:S01]  /*0440*/  IMAD.IADD R4, R3, 0x1, -R2 ;  /* 0x0000000103047824 */ /* 0x000fe200078e0a02 */
[----:B------:R-:W-:Y:S01]  /*0450*/  LOP3.LUT R11, R11, 0x3ffffffc, RZ, 0xc0, !PT ;  /* 0x3ffffffc0b0b7812 */ /* 0x000fe200078ec0ff */
[----:B------:R-:W-:Y:S01]  /*0460*/  NOP ;  /* 0x0000000000007918 */ /* 0x000fe20000000000 */
[----:B------:R-:W-:Y:S01]  /*0470*/  ULDC UR17, c[0x0][0x148] ;  /* 0x0000520000117ab9 */ /* 0x000fe20000000800 */
[----:B------:R3:W3:Y:S01]  /*0480*/  SHFL.IDX PT, R98, R5, RZ, 0x1f ;  /* 0x00001fff05627589 */ /* 0x0006e200000e0000 */
[----:B------:R-:W-:Y:S01]  /*0490*/  SHF.R.S32.HI R9, RZ, 0x1f, R4 ;  /* 0x0000001fff097819 */ /* 0x000fe20000011404 */
[----:B------:R-:W-:Y:S01]  /*04a0*/  IMAD.IADD R11, R6, 0x1, -R11 ;  /* 0x00000001060b7824 */ /* 0x000fe200078e0a0b */
[----:B------:R-:W-:Y:S01]  /*04b0*/  ISETP.NE.AND P2, PT, RZ, UR19, PT ;  /* 0x00000013ff007c0c */ /* 0x000fe2000bf45270 */
[----:B------:R-:W-:Y:S01]  /*04c0*/  IMAD.MOV.U32 R88, RZ, RZ, 0x1 ;  /* 0x00000001ff587424 */ /* 0x000fe200078e00ff */
[----:B-----5:R-:W-:-:S02]  /*04d0*/  I2FP.F32.U32 R10, UR15 ;  /* 0x0000000f000a7c45 */ /* 0x020fc40008201000 */
[----:B------:R-:W-:Y:S02]  /*04e0*/  LEA.HI R2, R9, R4, RZ, 0x3 ;  /* 0x0000000409027211 */ /* 0x000fe400078f18ff */
[----:B-1----:R-:W-:Y:S01]  /*04f0*/  ISETP.NE.OR P0, PT, R7, RZ, !P0 ;  /* 0x000000ff0700720c */ /* 0x002fe20004705670 */
[----:B------:R-:W-:Y:S01]  /*0500*/  FMUL R10, R10, UR4 ;  /* 0x000000040a0a7c20 */ /* 0x000fe20008400000 */
[--C-:B------:R-:W-:Y:S01]  /*0510*/  SHF.R.S32.HI R7, RZ, 0x3, R2.reuse ;  /* 0x00000003ff077819 */ /* 0x100fe20000011402 */
[----:B------:R-:W-:Y:S01]  /*0520*/  ULDC UR4, c[0x0][0x154] ;  /* 0x0000550000047ab9 */ /* 0x000fe20000000800 */
[----:B------:R-:W-:Y:S02]  /*0530*/  SHF.R.S32.HI R2, RZ, 0x1f, R2 ;  /* 0x0000001fff027819 */ /* 0x000fe40000011402 */
[----:B0-----:R-:W-:Y:S01]  /*0540*/  ISETP.NE.OR P1, PT, R8, RZ, !P1 ;  /* 0x000000ff0800720c */ /* 0x001fe20004f25670 */
[----:B------:R-:W0:Y:S01]  /*0550*/  F2I.U32.TRUNC.NTZ R10, R10 ;  /* 0x0000000a000a7305 */ /* 0x000e22000020f000 */
[----:B------:R-:W-:-:S02]  /*0560*/  LEA.HI R2, R2, R7, RZ, 0x2 ;  /* 0x0000000702027211 */ /* 0x000fc400078f10ff */
[----:B--2---:R-:W-:Y:S02]  /*0570*/  I2FP.F32.U32 R0, UR8 ;  /* 0x0000000800007c45 */ /* 0x004fe40008201000 */
[----:B------:R-:W-:Y:S01]  /*0580*/  LOP3.LUT R2, R2, 0xfffffffc, RZ, 0xc0, !PT ;  /* 0xfffffffc02027812 */ /* 0x000fe200078ec0ff */
[----:B------:R-:W-:Y:S02]  /*0590*/  VOTEU.ALL UP0, P0 ;  /* 0x00000000003f7886 */ /* 0x000fe40000000000 */
[----:B------:R-:W-:Y:S02]  /*05a0*/  FMUL R6, R0, UR4 ;  /* 0x0000000400067c20 */ /* 0x000fe40008400000 */
[----:B------:R-:W-:Y:S01]  /*05b0*/  IMAD.IADD R2, R7, 0x1, -R2 ;  /* 0x0000000107027824 */ /* 0x000fe200078e0a02 */
[----:B------:R-:W1:Y:S01]  /*05c0*/  @!UP0 S2UR UR11, SR_CgaCtaId ;  /* 0x00000000000b89c3 */ /* 0x000e620000008800 */
[----:B------:R-:W-:Y:S01]  /*05d0*/  VOTEU.ALL UP1, P1 ;  /* 0x00000000003f7886 */ /* 0x000fe20000820000 */
[----:B------:R-:W-:Y:S01]  /*05e0*/  @!UP0 UMOV UR10, 0x400 ;  /* 0x00000400000a8882 */ /* 0x000fe20000000000 */
[----:B------:R-:W-:Y:S01]  /*05f0*/  IMAD R2, R11, 0x4, R2 ;  /* 0x000000040b027824 */ /* 0x000fe200078e0202 */
[----:B0-----:R-:W-:Y:S01]  /*0600*/  R2UR UR4, R10 ;  /* 0x000000000a0472ca */ /* 0x001fe200000e0000 */
[----:B------:R-:W0:Y:S01]  /*0610*/  F2I.U32.TRUNC.NTZ R6, R6 ;  /* 0x0000000600067305 */ /* 0x000e22000020f000 */
[----:B------:R-:W-:Y:S01]  /*0620*/  @!UP1 UMOV UR13, 0x400 ;  /* 0x00000400000d9882 */ /* 0x000fe20000000000 */
[C---:B------:R-:W-:Y:S01]  /*0630*/  IMAD.SHL.U32 R23, R2.reuse, 0x4, RZ ;  /* 0x0000000402177824 */ /* 0x040fe200078e00ff */
[----:B------:R-:W-:Y:S01]  /*0640*/  LEA.HI R0, R2, R2, RZ, 0x1 ;  /* 0x0000000202007211 */ /* 0x000fe200078f08ff */
[----:B------:R-:W2:Y:S01]  /*0650*/  @!UP1 S2UR UR16, SR_CgaCtaId ;  /* 0x00000000001099c3 */ /* 0x000ea20000008800 */
[----:B------:R-:W-:Y:S01]  /*0660*/  VOTEU.ALL UP2, P1 ;  /* 0x00000000003f7886 */ /* 0x000fe20000840000 */
[----:B------:R-:W-:Y:S01]  /*0670*/  VOTEU.ALL UP3, P1 ;  /* 0x00000000003f7886 */ /* 0x000fe20000860000 */
[----:B------:R-:W-:Y:S01]  /*0680*/  LOP3.LUT R7, R0, 0xfffffffe, RZ, 0xc0, !PT ;  /* 0xfffffffe00077812 */ /* 0x000fe200078ec0ff */
[----:B------:R-:W-:Y:S01]  /*0690*/  VOTEU.ALL UP4, P1 ;  /* 0x00000000003f7886 */ /* 0x000fe20000880000 */
[----:B------:R-:W-:Y:S01]  /*06a0*/  LOP3.LUT R23, R2, 0xc, R23, 0x78, !PT ;  /* 0x0000000c02177812 */ /* 0x000fe200078e7817 */
[----:B------:R-:W-:-:S02]  /*06b0*/  VOTEU.ALL UP5, P1 ;  /* 0x00000000003f7886 */ /* 0x000fc400008a0000 */
[----:B------:R-:W-:Y:S01]  /*06c0*/  IMAD.IADD R7, R2, 0x1, -R7 ;  /* 0x0000000102077824 */ /* 0x000fe200078e0a07 */
[----:B------:R-:W-:Y:S01]  /*06d0*/  UIADD3 UR4, -UR4, URZ, URZ ;  /* 0x0000003f04047290 */ /* 0x000fe2000fffe13f */
[----:B------:R-:W5:Y:S01]  /*06e0*/  LDC R2, c[0x0][0x140] ;  /* 0x00005000ff027b82 */ /* 0x000f620000000800 */
[----:B0-----:R-:W-:Y:S02]  /*06f0*/  R2UR UR9, R6 ;  /* 0x00000000060972ca */ /* 0x001fe400000e0000 */
[----:B------:R-:W-:Y:S02]  /*0700*/  UIMAD UR7, UR7, UR4, UR15 ;  /* 0x00000004070772a4 */ /* 0x000fe4000f8e020f */
[----:B-1----:R-:W-:Y:S01]  /*0710*/  @!UP0 ULEA UR12, UR11, UR10, 0x18 ;  /* 0x0000000a0b0c8291 */ /* 0x002fe2000f8ec03f */
[----:B------:R-:W-:Y:S01]  /*0720*/  UMOV UR4, 0x20 ;  /* 0x0000002000047882 */ /* 0x000fe20000000000 */
[----:B------:R-:W-:-:S04]  /*0730*/  @!UP1 UIADD3 UR10, -UR18, 0x100000, URZ ;  /* 0x00100000120a9890 */ /* 0x000fc8000fffe13f */
[----:B------:R-:W-:Y:S02]  /*0740*/  @!UP1 USHF.L.U32 UR11, UR10, 0xb, URZ ;  /* 0x0000000b0a0b9899 */ /* 0x000fe4000800063f */
[----:B------:R-:W-:Y:S01]  /*0750*/  @!UP1 USHF.L.U32 UR10, UR10, 0x1, URZ ;  /* 0x000000010a0a9899 */ /* 0x000fe2000800063f */
[----:B------:R-:W-:Y:S01]  /*0760*/  ISETP.NE.AND P3, PT, R7, UR7, PT ;  /* 0x0000000707007c0c */ /* 0x000fe2000bf65270 */
[----:B------:R-:W-:-:S04]  /*0770*/  @!UP0 UIADD3 UR4, -UR4, 0x100000, URZ ;  /* 0x0010000004048890 */ /* 0x000fc8000fffe13f */
[----:B------:R-:W-:Y:S02]  /*0780*/  @!UP0 USHF.L.U32 UR5, UR4, 0xb, URZ ;  /* 0x0000000b04058899 */ /* 0x000fe4000800063f */
[----:B------:R-:W-:Y:S01]  /*0790*/  @!UP0 USHF.L.U32 UR4, UR4, 0x1, URZ ;  /* 0x0000000104048899 */ /* 0x000fe2000800063f */
[----:B------:R-:W-:Y:S01]  /*07a0*/  VOTEU.ALL UP0, P0 ;  /* 0x00000000003f7886 */ /* 0x000fe20000000000 */
[----:B--2---:R-:W-:Y:S01]  /*07b0*/  @!UP1 ULEA UR13, UR16, UR13, 0x18 ;  /* 0x0000000d100d9291 */ /* 0x004fe2000f8ec03f */
[----:B------:R-:W-:Y:S01]  /*07c0*/  VOTEU.ALL UP1, P0 ;  /* 0x00000000003f7886 */ /* 0x000fe20000020000 */
[----:B------:R-:W-:Y:S01]  /*07d0*/  UIADD3 UR9, -UR9, URZ, URZ ;  /* 0x0000003f09097290 */ /* 0x000fe2000fffe13f */
[----:B------:R-:W-:Y:S01]  /*07e0*/  LOP3.LUT P0, RZ, R4, 0x7, RZ, 0xc0, !PT ;  /* 0x0000000704ff7812 */ /* 0x000fe2000780c0ff */
[----:B------:R-:W0:Y:S06]  /*07f0*/  FENCE.VIEW.ASYNC.S ;  /* 0x00000000000073c6 */ /* 0x000e2c0000000000 */
[----:B0-----:R-:W0:Y:S01]  /*0800*/  @!UP0 SYNCS.EXCH.64 URZ, [UR12+0x50], UR4 ;  /* 0x000050040c3f85b2 */ /* 0x001e220008000100 */
[----:B------:R-:W-:-:S02]  /*0810*/  @P3 LEA.HI R0, R23, R23, RZ, 0x1 ;  /* 0x0000001717003211 */ /* 0x000fc400078f08ff */
[----:B-----5:R-:W-:Y:S02]  /*0820*/  ISETP.EQ.U32.AND P1, PT, R2, 0x1, PT ;  /* 0x000000010200780c */ /* 0x020fe40003f22070 */
[----:B------:R-:W-:Y:S02]  /*0830*/  @P3 SHF.R.S32.HI R0, RZ, 0x1, R0 ;  /* 0x00000001ff003819 */ /* 0x000fe40000011400 */
[----:B------:R-:W-:-:S04]  /*0840*/  ISETP.LT.U32.AND P0, PT, R23, 0x4, !P0 ;  /* 0x000000041700780c */ /* 0x000fc80004701070 */
[----:B---3--:R-:W-:Y:S01]  /*0850*/  SEL R5, RZ, 0x1, !P0 ;  /* 0x00000001ff057807 */ /* 0x008fe20004000000 */
[----:B------:R1:W2:Y:S01]  /*0860*/  @!UP1 SYNCS.EXCH.64 URZ, [UR12+0x58], UR4 ;  /* 0x000058040c3f95b2 */ /* 0x0002a20008000100 */
[----:B------:R-:W-:Y:S01]  /*0870*/  NOP ;  /* 0x0000000000007918 */ /* 0x000fe20000000000 */
[----:B-1----:R-:W-:Y:S01]  /*0880*/  UIMAD UR4, UR17, UR9, UR8 ;  /* 0x00000009110472a4 */ /* 0x002fe2000f8e0208 */
[----:B------:R1:W3:Y:S05]  /*0890*/  @!UP2 SYNCS.EXCH.64 URZ, [UR13+0x30], UR10 ;  /* 0x0000300a0d3fa5b2 */ /* 0x0002ea0008000100 */
[----:B------:R-:W-:-:S04]  /*08a0*/  @P3 ISETP.NE.AND P4, PT, R0, UR4, PT ;  /* 0x0000000400003c0c */ /* 0x000fc8000bf85270 */
[----:B------:R-:W-:-:S04]  /*08b0*/  @P3 SEL R88, RZ, 0x1, P4 ;  /* 0x00000001ff583807 */ /* 0x000fc80002000000 */
[----:B------:R-:W-:Y:S01]  /*08c0*/  LOP3.LUT R88, R88, R5, RZ, 0xc0, !PT ;  /* 0x0000000558587212 */ /* 0x000fe200078ec0ff */
[----:B------:R1:W0:Y:S01]  /*08d0*/  @!UP3 SYNCS.EXCH.64 URZ, [UR13+0x38], UR10 ;  /* 0x0000380a0d3fb5b2 */ /* 0x0002220008000100 */
[----:B------:R1:W0:Y:S01]  /*08e0*/  @!UP4 SYNCS.EXCH.64 URZ, [UR13+0x40], UR10 ;  /* 0x0000400a0d3fc5b2 */ /* 0x0002220008000100 */
[----:B------:R1:W0:Y:S01]  /*08f0*/  @!UP5 SYNCS.EXCH.64 URZ, [UR13+0x48], UR10 ;  /* 0x0000480a0d3fd5b2 */ /* 0x0002220008000100 */
[----:B------:R-:W-:Y:S01]  /*0900*/  NOP ;  /* 0x0000000000007918 */ /* 0x000fe20000000000 */
[----:B-1----:R-:W-:Y:S05]  /*0910*/  @!P1 BRA `(.L_x_3) ;  /* 0x0000000000089947 */ /* 0x002fea0003800000 */
[----:B0-234-:R-:W-:Y:S01]  /*0920*/  UCGABAR_ARV ;  /* 0x00000000000079c7 */ /* 0x01dfe20008000000 */
[----:B------:R-:W-:Y:S05]  /*0930*/  BRA `(.L_x_4) ;  /* 0x0000000000047947 */ /* 0x000fea0003800000 */
.L_x_3:
[----:B0-234-:R-:W-:Y:S01]  /*0940*/  NOP ;  /* 0x0000000000007918 */ /* 0x01dfe20000000000 */
.L_x_4:
[----:B------:R-:W-:Y:S01]  /*0950*/  ULDC.64 UR4, c[0x0][0x598] ;  /* 0x0001660000047ab9 */ /* 0x000fe20000000a00 */
[----:B------:R-:W-:Y:S01]  /*0960*/  ULDC.64 UR36, c[0x0][0x208] ;  /* 0x0000820000247ab9 */ /* 0x000fe20000000a00 */
[----:B------:R-:W-:-:S04]  /*0970*/  ISETP.NE.U32.AND P0, PT, RZ, UR4, PT ;  /* 0x00000004ff007c0c */ /* 0x000fc8000bf05070 */
[----:B------:R-:W-:-:S13]  /*0980*/  ISETP.NE.AND.EX P0, PT, RZ, UR5, PT, P0 ;  /* 0x00000005ff007c0c */ /* 0x000fda000bf05300 */
[----:B------:R-:W-:Y:S05]  /*0990*/  @!P0 BRA `(.L_x_5) ;  /* 0x00000000001c8947 */ /* 0x000fea0003800000 */
[----:B------:R-:W0:Y:S02]  /*09a0*/  LDC.64 R6, c[0x0][0x598] ;  /* 0x00016600ff067b82 */ /* 0x000e240000000a00 */
[----:B0-----:R-:W2:Y:S02]  /*09b0*/  LDG.E.64 R6, desc[UR36][R6.64] ;  /* 0x0000002406067981 */ /* 0x001ea4000c1e1b00 */
[----:B--2---:R-:W-:-:S04]  /*09c0*/  ISETP.NE.U32.AND P0, PT, R6, RZ, PT ;  /* 0x000000ff0600720c */ /* 0x004fc80003f05070 */
[----:B------:R-:W-:-:S13]  /*09d0*/  ISETP.NE.AND.EX P0, PT, R7, RZ, PT, P0 ;  /* 0x000000ff0700720c */ /* 0x000fda0003f05300 */
[----:B------:R-:W-:Y:S05]  /*09e0*/  @!P0 BRA `(.L_x_5) ;  /* 0x0000000000088947 */ /* 0x000fea0003800000 */
[----:B------:R0:W5:Y:S01]  /*09f0*/  LD.E R89, desc[UR36][R6.64] ;  /* 0x0000002406597980 */ /* 0x000162000c101900 */
[----:B------:R-:W-:Y:S05]  /*0a00*/  BRA `(.L_x_6) ;  /* 0x0000000000247947 */ /* 0x000fea0003800000 */
.L_x_5:
[----:B------:R-:W-:Y:S02]  /*0a10*/  ULDC.64 UR4, c[0x0][0x588] ;  /* 0x0001620000047ab9 */ /* 0x000fe40000000a00 */
[----:B------:R-:W-:-:S04]  /*0a20*/  ISETP.NE.U32.AND P0, PT, RZ, UR4, PT ;  /* 0x00000004ff007c0c */ /* 0x000fc8000bf05070 */
[----:B------:R-:W-:-:S13]  /*0a30*/  ISETP.NE.AND.EX P0, PT, RZ, UR5, PT, P0 ;  /* 0x00000005ff007c0c */ /* 0x000fda000bf05300 */
[----:B------:R-:W-:Y:S05]  /*0a40*/  @!P0 BRA `(.L_x_7) ;  /* 0x00000000000c8947 */ /* 0x000fea0003800000 */
[----:B------:R-:W0:Y:S02]  /*0a50*/  LDC.64 R6, c[0x0][0x588] ;  /* 0x00016200ff067b82 */ /* 0x000e240000000a00 */
[----:B0-----:R1:W5:Y:S01]  /*0a60*/  LDG.E R89, desc[UR36][R6.64] ;  /* 0x0000002406597981 */ /* 0x001362000c1e1900 */
[----:B------:R-:W-:Y:S05]  /*0a70*/  BRA `(.L_x_6) ;  /* 0x0000000000087947 */ /* 0x000fea0003800000 */
.L_x_7:
[----:B------:R-:W-:Y:S02]  /*0a80*/  ULDC UR4, c[0x0][0x580] ;  /* 0x0001600000047ab9 */ /* 0x000fe40000000800 */
[----:B------:R-:W-:-:S07]  /*0a90*/  IMAD.U32 R89, RZ, RZ, UR4 ;  /* 0x00000004ff597e24 */ /* 0x000fce000f8e00ff */
.L_x_6:
[----:B------:R-:W-:Y:S02]  /*0aa0*/  ULDC.64 UR4, c[0x0][0x5a0] ;  /* 0x0001680000047ab9 */ /* 0x000fe40000000a00 */
[----:B------:R-:W-:-:S04]  /*0ab0*/  ISETP.NE.U32.AND P0, PT, RZ, UR4, PT ;  /* 0x00000004ff007c0c */ /* 0x000fc8000bf05070 */
[----:B------:R-:W-:-:S13]  /*0ac0*/  ISETP.NE.AND.EX P0, PT, RZ, UR5, PT, P0 ;  /* 0x00000005ff007c0c */ /* 0x000fda000bf05300 */
[----:B------:R-:W-:Y:S05]  /*0ad0*/  @!P0 BRA `(.L_x_8) ;  /* 0x00000000001c8947 */ /* 0x000fea0003800000 */
[----:B01----:R-:W0:Y:S02]  /*0ae0*/  LDC.64 R6, c[0x0][0x5a0] ;  /* 0x00016800ff067b82 */ /* 0x003e240000000a00 */
[----:B0-----:R-:W2:Y:S02]  /*0af0*/  LDG.E.64 R6, desc[UR36][R6.64] ;  /* 0x0000002406067981 */ /* 0x001ea4000c1e1b00 */
[----:B--2---:R-:W-:-:S04]  /*0b00*/  ISETP.NE.U32.AND P0, PT, R6, RZ, PT ;  /* 0x000000ff0600720c */ /* 0x004fc80003f05070 */
[----:B------:R-:W-:-:S13]  /*0b10*/  ISETP.NE.AND.EX P0, PT, R7, RZ, PT, P0 ;  /* 0x000000ff0700720c */ /* 0x000fda0003f05300 */
[----:B------:R-:W-:Y:S05]  /*0b20*/  @!P0 BRA `(.L_x_8) ;  /* 0x0000000000088947 */ /* 0x000fea0003800000 */
[----:B------:R0:W5:Y:S01]  /*0b30*/  LD.E R90, desc[UR36][R6.64] ;  /* 0x00000024065a7980 */ /* 0x000162000c101900 */
[----:B------:R-:W-:Y:S05]  /*0b40*/  BRA `(.L_x_9) ;  /* 0x0000000000247947 */ /* 0x000fea0003800000 */
.L_x_8:
[----:B------:R-:W-:Y:S02]  /*0b50*/  ULDC.64 UR4, c[0x0][0x590] ;  /* 0x0001640000047ab9 */ /* 0x000fe40000000a00 */
[----:B------:R-:W-:-:S04]  /*0b60*/  ISETP.NE.U32.AND P0, PT, RZ, UR4, PT ;  /* 0x00000004ff007c0c */ /* 0x000fc8000bf05070 */
[----:B------:R-:W-:-:S13]  /*0b70*/  ISETP.NE.AND.EX P0, PT, RZ, UR5, PT, P0 ;  /* 0x00000005ff007c0c */ /* 0x000fda000bf05300 */
[----:B------:R-:W-:Y:S05]  /*0b80*/  @!P0 BRA `(.L_x_10) ;  /* 0x00000000000c8947 */ /* 0x000fea0003800000 */
[----:B------:R-:W2:Y:S02]  /*0b90*/  LDC.64 R90, c[0x0][0x590] ;  /* 0x00016400ff5a7b82 */ /* 0x000ea40000000a00 */
[----:B--2---:R2:W5:Y:S01]  /*0ba0*/  LDG.E R90, desc[UR36][R90.64] ;  /* 0x000000245a5a7981 */ /* 0x004562000c1e1900 */
[----:B------:R-:W-:Y:S05]  /*0bb0*/  BRA `(.L_x_9) ;  /* 0x0000000000087947 */ /* 0x000fea0003800000 */
.L_x_10:
[----:B------:R-:W-:Y:S02]  /*0bc0*/  ULDC UR4, c[0x0][0x584] ;  /* 0x0001610000047ab9 */ /* 0x000fe40000000800 */
[----:B------:R-:W-:-:S07]  /*0bd0*/  IMAD.U32 R90, RZ, RZ, UR4 ;  /* 0x00000004ff5a7e24 */ /* 0x000fce000f8e00ff */
.L_x_9:
[----:B------:R-:W-:Y:S01]  /*0be0*/  ULDC UR4, c[0x0][0x65c] ;  /* 0x0001970000047ab9 */ /* 0x000fe20000000800 */
[----:B01----:R-:W0:Y:S01]  /*0bf0*/  LDC.64 R6, c[0x0][0x650] ;  /* 0x00019400ff067b82 */ /* 0x003e220000000a00 */
[----:B------:R-:W-:Y:S01]  /*0c00*/  UISETP.NE.AND UP2, UPT, UR4, 0x1, UPT ;  /* 0x000000010400788c */ /* 0x000fe2000bf45270 */
[----:B------:R-:W-:Y:S01]  /*0c10*/  IMAD.MOV.U32 R18, RZ, RZ, -0x1 ;  /* 0xffffffffff127424 */ /* 0x000fe200078e00ff */
[----:B------:R-:W-:Y:S01]  /*0c20*/  UISETP.NE.AND UP0, UPT, UR19, 0x2, UPT ;  /* 0x000000021300788c */ /* 0x000fe2000bf05270 */
[----:B------:R-:W-:Y:S01]  /*0c30*/  IMAD.MOV.U32 R2, RZ, RZ, -0x1 ;  /* 0xffffffffff027424 */ /* 0x000fe200078e00ff */
[----:B------:R-:W-:Y:S01]  /*0c40*/  UP2UR UR61, UPR, URZ, 0x4 ;  /* 0x000000043f3d7883 */ /* 0x000fe20008000000 */
[----:B------:R-:W-:-:S06]  /*0c50*/  IMAD.MOV.U32 R19, RZ, RZ, -0x1 ;  /* 0xffffffffff137424 */ /* 0x000fcc00078e00ff */
[----:B------:R-:W-:Y:S01]  /*0c60*/  @UP2 ULDC UR12, c[0x0][0x10] ;  /* 0x00000400000c2ab9 */ /* 0x000fe20000000800 */
[----:B------:R-:W-:Y:S01]  /*0c70*/  @UP2 UMOV UR4, UR8 ;  /* 0x0000000800042c82 */ /* 0x000fe20008000000 */
[----:B------:R-:W-:Y:S01]  /*0c80*/  @UP2 UMOV UR5, URZ ;  /* 0x0000003f00052c82 */ /* 0x000fe20008000000 */
[----:B------:R-:W-:Y:S01]  /*0c90*/  @!UP2 ULDC UR16, c[0x0][0xc] ;  /* 0x000003000010aab9 */ /* 0x000fe20000000800 */
[----:B------:R-:W-:Y:S01]  /*0ca0*/  @UP2 UIMAD.WIDE.U32 UR12, UR15, UR12, UR4 ;  /* 0x0000000c0f0c22a5 */ /* 0x000fe2000f8e0004 */
[----:B------:R-:W-:Y:S02]  /*0cb0*/  ULDC UR10, c[0x0][0xc] ;  /* 0x00000300000a7ab9 */ /* 0x000fe40000000800 */
[----:B------:R-:W-:Y:S01]  /*0cc0*/  @UP2 UMOV UR4, URZ ;  /* 0x0000003f00042c82 */ /* 0x000fe20008000000 */
[----:B------:R-:W-:Y:S01]  /*0cd0*/  ULDC UR11, c[0x0][0x10] ;  /* 0x00000400000b7ab9 */ /* 0x000fe20000000800 */
[----:B------:R-:W-:Y:S01]  /*0ce0*/  @UP2 UIADD3 UR18, UR13, UR4, URZ ;  /* 0x000000040d122290 */ /* 0x000fe2000fffe03f */
[----:B------:R-:W-:-:S02]  /*0cf0*/  UMOV UR5, URZ ;  /* 0x0000003f00057c82 */ /* 0x000fc40008000000 */
[----:B------:R-:W-:Y:S01]  /*0d00*/  UMOV UR4, UR15 ;  /* 0x0000000f00047c82 */ /* 0x000fe20008000000 */
[----:B------:R-:W-:Y:S02]  /*0d10*/  UIMAD.WIDE.U32 UR10, UR10, UR11, URZ ;  /* 0x0000000b0a0a72a5 */ /* 0x000fe4000f8e003f */
[----:B------:R-:W-:Y:S01]  /*0d20*/  @!UP2 UIMAD.WIDE.U32 UR4, UR8, UR16, UR4 ;  /* 0x000000100804a2a5 */ /* 0x000fe2000f8e0004 */
[----:B------:R-:W-:Y:S02]  /*0d30*/  ULDC UR13, c[0x0][0x14] ;  /* 0x00000500000d7ab9 */ /* 0x000fe40000000800 */
[----:B------:R-:W-:Y:S02]  /*0d40*/  UIMAD.WIDE.U32 UR46, UR10, UR13, URZ ;  /* 0x0000000d0a2e72a5 */ /* 0x000fe4000f8e003f */
[----:B------:R-:W-:Y:S02]  /*0d50*/  UIMAD UR10, UR11, UR13, URZ ;  /* 0x0000000d0b0a72a4 */ /* 0x000fe4000f8e023f */
[----:B------:R-:W-:Y:S01]  /*0d60*/  @!UP2 UMOV UR12, UR4 ;  /* 0x00000004000cac82 */ /* 0x000fe20008000000 */
[----:B------:R-:W-:Y:S01]  /*0d70*/  @!UP2 UMOV UR18, UR5 ;  /* 0x000000050012ac82 */ /* 0x000fe20008000000 */
[----:B------:R-:W-:-:S02]  /*0d80*/  UIADD3 UR20, UR47, UR10, URZ ;  /* 0x0000000a2f147290 */ /* 0x000fc4000fffe03f */
[----:B------:R-:W-:-:S04]  /*0d90*/  UIADD3 UR4, UP1, UR12, UR46, URZ ;  /* 0x0000002e0c047290 */ /* 0x000fc8000ff3e03f */
[----:B------:R-:W-:Y:S02]  /*0da0*/  UIADD3.X UR5, UR18, UR20, URZ, UP1, !UPT ;  /* 0x0000001412057290 */ /* 0x000fe40008ffe43f */
[----:B------:R-:W-:Y:S01]  /*0db0*/  IMAD.U32 R22, RZ, RZ, UR20 ;  /* 0x00000014ff167e24 */ /* 0x000fe2000f8e00ff */
[----:B------:R-:W-:Y:S02]  /*0dc0*/  USEL UR4, UR4, UR12, !UP0 ;  /* 0x0000000c04047287 */ /* 0x000fe4000c000000 */
[----:B------:R-:W-:-:S04]  /*0dd0*/  USEL UR5, UR5, UR18, !UP0 ;  /* 0x0000001205057287 */ /* 0x000fc8000c000000 */
[----:B0-----:R-:W-:Y:S01]  /*0de0*/  ISETP.LE.U32.AND P0, PT, R6, UR4, PT ;  /* 0x0000000406007c0c */ /* 0x001fe2000bf03070 */
[----:B------:R-:W-:Y:S02]  /*0df0*/  IMAD.U32 R16, RZ, RZ, UR4 ;  /* 0x00000004ff107e24 */ /* 0x000fe4000f8e00ff */
[----:B------:R-:W-:Y:S02]  /*0e00*/  IMAD.U32 R0, RZ, RZ, UR5 ;  /* 0x00000005ff007e24 */ /* 0x000fe4000f8e00ff */
[----:B------:R-:W-:-:S03]  /*0e10*/  IMAD.U32 R17, RZ, RZ, UR5 ;  /* 0x00000005ff117e24 */ /* 0x000fc6000f8e00ff */
[----:B------:R-:W-:Y:S02]  /*0e20*/  ISETP.GE.U32.AND.EX P0, PT, R0, R7, PT, P0 ;  /* 0x000000070000720c */ /* 0x000fe40003f06100 */
[----:B------:R-:W-:-:S11]  /*0e30*/  PRMT R0, RZ, 0x7610, R0 ;  /* 0x00007610ff007816 */ /* 0x000fd60000000000 */
[----:B------:R-:W-:Y:S05]  /*0e40*/  @P0 BRA `(.L_x_11) ;  /* 0x0000000400500947 */ /* 0x000fea0003800000 */
[----:B------:R-:W-:Y:S01]  /*0e50*/  ULDC.64 UR18, c[0x0][0x628] ;  /* 0x00018a0000127ab9 */ /* 0x000fe20000000a00 */
[C---:B------:R-:W-:Y:S01]  /*0e60*/  R2UR UR20, R16.reuse ;  /* 0x00000000101472ca */ /* 0x040fe200000e0000 */
[----:B------:R-:W-:Y:S01]  /*0e70*/  ULDC UR16, c[0x0][0x630] ;  /* 0x00018c0000107ab9 */ /* 0x000fe20000000800 */
[----:B------:R-:W-:Y:S02]  /*0e80*/  ISETP.NE.U32.AND P0, PT, RZ, UR18, PT ;  /* 0x00000012ff007c0c */ /* 0x000fe4000bf05070 */
[----:B------:R-:W-:Y:S02]  /*0e90*/  R2UR UR4, R16 ;  /* 0x00000000100472ca */ /* 0x000fe400000e0000 */
[----:B------:R-:W-:Y:S02]  /*0ea0*/  ISETP.NE.AND.EX P0, PT, RZ, UR19, PT, P0 ;  /* 0x00000013ff007c0c */ /* 0x000fe4000bf05300 */
[----:B------:R-:W-:-:S11]  /*0eb0*/  R2UR UR5, R17 ;  /* 0x00000000110572ca */ /* 0x000fd600000e0000 */
[----:B------:R-:W-:Y:S05]  /*0ec0*/  @!P0 BRA `(.L_x_12) ;  /* 0x0000000000308947 */ /* 0x000fea0003800000 */
[----:B------:R-:W-:Y:S01]  /*0ed0*/  R2UR UR4, R16 ;  /* 0x00000000100472ca */ /* 0x000fe200000e0000 */
[----:B------:R-:W-:Y:S01]  /*0ee0*/  ULDC UR12, c[0x0][0x634] ;  /* 0x00018d00000c7ab9 */ /* 0x000fe20000000800 */
[----:B------:R-:W-:-:S11]  /*0ef0*/  R2UR UR15, R17 ;  /* 0x00000000110f72ca */ /* 0x000fd600000e0000 */
[----:B------:R-:W-:-:S04]  /*0f00*/  UIADD3 UR12, UP1, UR4, UR12, URZ ;  /* 0x0000000c040c7290 */ /* 0x000fc8000ff3e03f */
[----:B------:R-:W-:-:S04]  /*0f10*/  UIADD3.X UR15, URZ, UR15, URZ, UP1, !UPT ;  /* 0x0000000f3f0f7290 */ /* 0x000fc80008ffe43f */
[----:B------:R-:W-:-:S04]  /*0f20*/  UIMAD.WIDE.U32 UR4, UR15, UR18, URZ ;  /* 0x000000120f0472a5 */ /* 0x000fc8000f8e003f */
[----:B------:R-:W-:Y:S02]  /*0f30*/  UIMAD.WIDE.U32 UR10, UP1, UR12, UR19, UR4 ;  /* 0x000000130c0a72a5 */ /* 0x000fe4000f820004 */
[----:B------:R-:W-:Y:S02]  /*0f40*/  UIMAD.WIDE.U32 UR4, UR12, UR18, URZ ;  /* 0x000000120c0472a5 */ /* 0x000fe4000f8e003f */
[----:B------:R-:W-:Y:S02]  /*0f50*/  UIADD3.X UR13, URZ, URZ, URZ, UP1, !UPT ;  /* 0x0000003f3f0d7290 */ /* 0x000fe40008ffe43f */
[----:B------:R-:W-:Y:S01]  /*0f60*/  UIADD3 URZ, UP1, UR5, UR10, URZ ;  /* 0x0000000a053f7290 */ /* 0x000fe2000ff3e03f */
[----:B------:R-:W-:-:S03]  /*0f70*/  UMOV UR12, UR11 ;  /* 0x0000000b000c7c82 */ /* 0x000fc60008000000 */
[----:B------:R-:W-:-:S12]  /*0f80*/  UIMAD.WIDE.U32.X UR4, UR15, UR19, UR12, UP1 ;  /* 0x000000130f0472a5 */ /* 0x000fd800088e040c */
.L_x_12:
[----:B------:R-:W-:Y:S01]  /*0f90*/  USHF.R.U64 UR4, UR4, UR16, UR5 ;  /* 0x0000001004047299 */ /* 0x000fe20008001205 */
[----:B------:R-:W-:Y:S01]  /*0fa0*/  R2UR UR11, R17 ;  /* 0x00000000110b72ca */ /* 0x000fe200000e0000 */
[----:B------:R-:W-:Y:S02]  /*0fb0*/  USHF.R.U32.HI UR5, URZ, UR16, UR5 ;  /* 0x000000103f057299 */ /* 0x000fe40008011605 */
[----:B------:R-:W-:Y:S01]  /*0fc0*/  UIADD3 UR12, UP1, URZ, -UR4, URZ ;  /* 0x800000043f0c7290 */ /* 0x000fe2000ff3e03f */
[----:B------:R-:W-:Y:S01]  /*0fd0*/  ULDC.64 UR18, c[0x0][0x620] ;  /* 0x0001880000127ab9 */ /* 0x000fe20000000a00 */
[----:B------:R-:W-:Y:S02]  /*0fe0*/  UISETP.NE.AND UP2, UPT, UR61, URZ, UPT ;  /* 0x0000003f3d00728c */ /* 0x000fe4000bf45270 */
[----:B------:R-:W-:Y:S01]  /*0ff0*/  UIADD3.X UR5, URZ, ~UR5, URZ, UP1, !UPT ;  /* 0x800000053f057290 */ /* 0x000fe20008ffe43f */
[----:B------:R-:W-:Y:S01]  /*1000*/  UMOV UR10, UR20 ;  /* 0x00000014000a7c82 */ /* 0x000fe20008000000 */
[----:B------:R-:W-:-:S02]  /*1010*/  ULDC UR13, c[0x0][0x618] ;  /* 0x00018600000d7ab9 */ /* 0x000fc40000000800 */
[----:B------:R-:W-:Y:S02]  /*1020*/  UIMAD UR5, UR5, UR18, URZ ;  /* 0x00000012050572a4 */ /* 0x000fe4000f8e023f */
[----:B------:R-:W-:Y:S02]  /*1030*/  UIMAD.WIDE.U32 UR10, UR12, UR18, UR10 ;  /* 0x000000120c0a72a5 */ /* 0x000fe4000f8e000a */
[----:B------:R-:W-:Y:S02]  /*1040*/  UIMAD UR12, UR12, UR19, UR5 ;  /* 0x000000130c0c72a4 */ /* 0x000fe4000f8e0205 */
[----:B------:R-:W-:Y:S02]  /*1050*/  @UP2 UIMAD UR7, UR17, UR9, UR8 ;  /* 0x00000009110722a4 */ /* 0x000fe4000f8e0208 */
[----:B------:R-:W-:Y:S01]  /*1060*/  UIADD3 UR11, UR11, UR12, URZ ;  /* 0x0000000c0b0b7290 */ /* 0x000fe2000fffe03f */
[----:B------:R-:W-:Y:S01]  /*1070*/  ULDC.64 UR8, c[0x0][0x640] ;  /* 0x0001900000087ab9 */ /* 0x000fe20000000a00 */
[----:B------:R-:W-:-:S02]  /*1080*/  ULDC UR15, c[0x0][0x608] ;  /* 0x00018200000f7ab9 */ /* 0x000fc40000000800 */
[----:B------:R-:W-:Y:S01]  /*1090*/  USHF.R.U64 UR20, UR10, UR13, UR11 ;  /* 0x0000000d0a147299 */ /* 0x000fe2000800120b */
[----:B------:R-:W-:Y:S01]  /*10a0*/  ISETP.NE.U32.AND P0, PT, RZ, UR8, PT ;  /* 0x00000008ff007c0c */ /* 0x000fe2000bf05070 */
[----:B------:R-:W-:Y:S01]  /*10b0*/  USHF.R.U32.HI UR11, URZ, UR13, UR11 ;  /* 0x0000000d3f0b7299 */ /* 0x000fe2000801160b */
[----:B------:R-:W-:Y:S02]  /*10c0*/  ULDC UR21, c[0x0][0x658] ;  /* 0x0001960000157ab9 */ /* 0x000fe40000000800 */
[----:B------:R-:W-:Y:S01]  /*10d0*/  ISETP.NE.AND.EX P0, PT, RZ, UR9, PT, P0 ;  /* 0x00000009ff007c0c */ /* 0x000fe2000bf05300 */
[----:B------:R-:W-:Y:S02]  /*10e0*/  USHF.R.U64 UR25, UR20, UR15, UR11 ;  /* 0x0000000f14197299 */ /* 0x000fe4000800120b */
[----:B------:R-:W-:Y:S01]  /*10f0*/  USHF.R.U32.HI UR11, URZ, UR15, UR11 ;  /* 0x0000000f3f0b7299 */ /* 0x000fe2000801160b */
[----:B------:R-:W-:Y:S01]  /*1100*/  UMOV UR10, 0xffffffff ;  /* 0xffffffff000a7882 */ /* 0x000fe20000000000 */
[----:B------:R-:W-:Y:S01]  /*1110*/  ULDC UR5, c[0x0][0x600] ;  /* 0x0001800000057ab9 */ /* 0x000fe20000000800 */
[----:B------:R-:W-:-:S02]  /*1120*/  USHF.L.U32 UR10, UR10, UR21, URZ ;  /* 0x000000150a0a7299 */ /* 0x000fc4000800063f */
[----:B------:R-:W-:Y:S02]  /*1130*/  USHF.R.U64 UR26, UR25, UR21, UR11 ;  /* 0x00000015191a7299 */ /* 0x000fe4000800120b */
[----:B------:R-:W-:Y:S02]  /*1140*/  ULOP3.LUT UR15, URZ, UR10, URZ, 0x33, !UPT ;  /* 0x0000000a3f0f7292 */ /* 0x000fe4000f8e333f */
[----:B------:R-:W-:Y:S02]  /*1150*/  UIADD3 UR19, UR5, -0x1, URZ ;  /* 0xffffffff05137890 */ /* 0x000fe4000fffe03f */
[----:B------:R-:W-:Y:S01]  /*1160*/  USHF.R.U32.HI UR11, URZ, UR21, UR11 ;  /* 0x000000153f0b7299 */ /* 0x000fe2000801160b */
[----:B------:R-:W-:Y:S01]  /*1170*/  ULDC UR22, c[0x0][0x648] ;  /* 0x0001920000167ab9 */ /* 0x000fe20000000800 */
[----:B------:R-:W-:Y:S01]  /*1180*/  ULDC UR23, c[0x0][0x638] ;  /* 0x00018e0000177ab9 */ /* 0x000fe20000000800 */
[----:B------:R-:W-:Y:S01]  /*1190*/  UMOV UR24, 0x1 ;  /* 0x0000000100187882 */ /* 0x000fe20000000000 */
[----:B------:R-:W-:Y:S01]  /*11a0*/  UMOV UR10, UR26 ;  /* 0x0000001a000a7c82 */ /* 0x000fe20008000000 */
[----:B------:R-:W-:Y:S07]  /*11b0*/  @!P0 BRA `(.L_x_13) ;  /* 0x0000000000308947 */ /* 0x000fee0003800000 */
[----:B------:R-:W-:Y:S02]  /*11c0*/  ULDC UR16, c[0x0][0x64c] ;  /* 0x0001930000107ab9 */ /* 0x000fe40000000800 */
        /* <DEDUP_REMOVED lines=8> */
[----:B------:R-:W-:-:S07]  /*1250*/  UIMAD.WIDE.U32.X UR8, UR18, UR9, UR16, UP1 ;  /* 0x00000009120872a5 */ /* 0x000fce00088e0410 */
[----:B------:R-:W-:Y:S01]  /*1260*/  UMOV UR10, UR8 ;  /* 0x00000008000a7c82 */ /* 0x000fe20008000000 */
[----:B------:R-:W-:-:S05]  /*1270*/  UMOV UR11, UR9 ;  /* 0x00000009000b7c82 */ /* 0x000fca0008000000 */
.L_x_13:
[----:B------:R-:W-:Y:S01]  /*1280*/  USHF.R.U64 UR9, UR10, UR22, UR11 ;  /* 0x000000160a097299 */ /* 0x000fe2000800120b */
[----:B------:R-:W-:Y:S01]  /*1290*/  IMAD.MOV.U32 R0, RZ, RZ, 0x1 ;  /* 0x00000001ff007424 */ /* 0x000fe200078e00ff */
[----:B------:R-:W-:Y:S01]  /*12a0*/  USHF.L.U32 UR8, UR24, UR21, URZ ;  /* 0x0000001518087299 */ /* 0x000fe2000800063f */
[----:B------:R-:W-:Y:S01]  /*12b0*/  IMAD.U32 R19, RZ, RZ, UR4 ;  /* 0x00000004ff137e24 */ /* 0x000fe2000f8e00ff */
[----:B------:R-:W-:Y:S02]  /*12c0*/  ULOP3.LUT UR15, UR25, UR15, URZ, 0xc0, !UPT ;  /* 0x0000000f190f7292 */ /* 0x000fe4000f8ec03f */
[----:B------:R-:W-:Y:S02]  /*12d0*/  UIADD3 UR10, -UR9, URZ, URZ ;  /* 0x0000003f090a7290 */ /* 0x000fe4000fffe13f */
[----:B------:R-:W-:Y:S02]  /*12e0*/  UIMAD UR15, UR8, UR9, UR15 ;  /* 0x00000009080f72a4 */ /* 0x000fe4000f8e020f */
[----:B------:R-:W-:-:S02]  /*12f0*/  ULOP3.LUT UR19, UR20, UR19, URZ, 0xc0, !UPT ;  /* 0x0000001314137292 */ /* 0x000fc4000f8ec03f */
[----:B------:R-:W-:Y:S01]  /*1300*/  UIMAD UR8, UR10, UR23, UR26 ;  /* 0x000000170a0872a4 */ /* 0x000fe2000f8e021a */
[----:B------:R-:W-:Y:S01]  /*1310*/  ULDC UR9, c[0x0][0x610] ;  /* 0x0001840000097ab9 */ /* 0x000fe20000000800 */
[----:B------:R-:W-:Y:S02]  /*1320*/  UISETP.NE.AND UP1, UPT, UR61, URZ, UPT ;  /* 0x0000003f3d00728c */ /* 0x000fe4000bf25270 */
[----:B------:R-:W-:Y:S02]  /*1330*/  UIMAD UR7, UR15, UR9, UR7 ;  /* 0x000000090f0772a4 */ /* 0x000fe4000f8e0207 */
[----:B------:R-:W-:-:S04]  /*1340*/  UIMAD UR8, UR8, UR5, UR19 ;  /* 0x00000005080872a4 */ /* 0x000fc8000f8e0213 */
[----:B------:R-:W-:Y:S02]  /*1350*/  USEL UR5, UR8, UR7, !UP1 ;  /* 0x0000000708057287 */ /* 0x000fe4000c800000 */
[----:B------:R-:W-:-:S04]  /*1360*/  USEL UR7, UR7, UR8, !UP1 ;  /* 0x0000000807077287 */ /* 0x000fc8000c800000 */
[----:B------:R-:W-:Y:S02]  /*1370*/  IMAD.U32 R2, RZ, RZ, UR5 ;  /* 0x00000005ff027e24 */ /* 0x000fe4000f8e00ff */
[----:B------:R-:W-:-:S07]  /*1380*/  IMAD.U32 R18, RZ, RZ, UR7 ;  /* 0x00000007ff127e24 */ /* 0x000fce000f8e00ff */
.L_x_11:
[----:B------:R-:W-:Y:S05]  /*1390*/  @!P1 BRA `(.L_x_14) ;  /* 0x00000000000c9947 */ /* 0x000fea0003800000 */
[----:B------:R-:W-:Y:S01]  /*13a0*/  UCGABAR_WAIT ;  /* 0x0000000000007dc7 */ /* 0x000fe20008000000 */
[----:B------:R-:W-:Y:S01]  /*13b0*/  CCTL.IVALL ;  /* 0x00000000ff00798f */ /* 0x000fe20002000000 */
[----:B------:R-:W-:Y:S05]  /*13c0*/  BRA `(.L_x_15) ;  /* 0x0000000000047947 */ /* 0x000fea0003800000 */
.L_x_14:
[----:B------:R-:W-:Y:S06]  /*13d0*/  BAR.SYNC.DEFER_BLOCKING 0x0 ;  /* 0x0000000000007b1d */ /* 0x000fec0000010000 */
.L_x_15:
[----:B------:R-:W-:Y:S02]  /*13e0*/  ULDC UR4, c[0x0][0x28c] ;  /* 0x0000a30000047ab9 */ /* 0x000fe40000000800 */
[----:B------:R-:W-:-:S04]  /*13f0*/  UIADD3 UR4, UR4, 0x7f, URZ ;  /* 0x0000007f04047890 */ /* 0x000fc8000fffe03f */
[----:B------:R-:W-:-:S04]  /*1400*/  USHF.R.S32.HI UR5, URZ, 0x1f, UR4 ;  /* 0x0000001f3f057899 */ /* 0x000fc80008011404 */
[----:B------:R-:W-:-:S04]  /*1410*/  ULEA.HI UR5, UR5, UR4, URZ, 0x7 ;  /* 0x0000000405057291 */ /* 0x000fc8000f8f383f */
[----:B------:R-:W-:Y:S01]  /*1420*/  USHF.R.S32.HI UR39, URZ, 0x7, UR5 ;  /* 0x000000073f277899 */ /* 0x000fe20008011405 */
[----:B------:R-:W-:Y:S11]  /*1430*/  @!P2 BRA `(.L_x_16) ;  /* 0x000000600058a947 */ /* 0x000ff60003800000 */
[----:B------:R-:W-:-:S06]  /*1440*/  UISETP.GT.U32.AND UP1, UPT, UR14, 0x1, UPT ;  /* 0x000000010e00788c */ /* 0x000fcc000bf24070 */
[----:B------:R-:W-:-:S13]  /*1450*/  PLOP3.LUT P0, PT, PT, PT, UP1, 0x80, 0x0 ;  /* 0x000000000000781c */ /* 0x000fda0003f0f018 */
[----:B------:R-:W-:Y:S05]  /*1460*/  @P0 EXIT ;  /* 0x000000000000094d */ /* 0x000fea0003800000 */
.L_x_17:
[----:B------:R-:W-:-:S08]  /*1470*/  NOP ;  /* 0x0000000000007918 */ /* 0x000fd00000000000 */
[----:B------:R-:W0:Y:S02]  /*1480*/  USETMAXREG.TRY_ALLOC.CTAPOOL UP1, 0xe8 ;  /* 0x000000e8000079c8 */ /* 0x000e240008020600 */
[----:B0-----:R-:W-:-:S13]  /*1490*/  PLOP3.LUT P0, PT, PT, PT, UP1, 0x80, 0x0 ;  /* 0x000000000000781c */ /* 0x001fda0003f0f018 */
[----:B------:R-:W-:Y:S05]  /*14a0*/  @!P0 BRA `(.L_x_17) ;  /* 0xfffffffc00f08947 */ /* 0x000fea000383ffff */
[----:B------:R-:W-:-:S13]  /*14b0*/  LOP3.LUT P0, RZ, R0, 0xff, RZ, 0xc0, !PT ;  /* 0x000000ff00ff7812 */ /* 0x000fda000780c0ff */
[----:B------:R-:W-:Y:S05]  /*14c0*/  @!P0 EXIT ;  /* 0x000000000000894d */ /* 0x000fea0003800000 */
[----:B------:R-:W0:Y:S01]  /*14d0*/  S2UR UR5, SR_CgaCtaId ;  /* 0x00000000000579c3 */ /* 0x000e220000008800 */
[CC--:B------:R-:W-:Y:S01]  /*14e0*/  LEA.HI R0, R9.reuse, R4.reuse, RZ, 0x2 ;  /* 0x0000000409007211 */ /* 0x0c0fe200078f10ff */
[----:B------:R-:W-:Y:S01]  /*14f0*/  UMOV UR40, 0x400 ;  /* 0x0000040000287882 */ /* 0x000fe20000000000 */
[----:B------:R-:W-:Y:S01]  /*1500*/  R2UR UR4, R22 ;  /* 0x00000000160472ca */ /* 0x000fe200000e0000 */
[----:B------:R-:W-:Y:S01]  /*1510*/  ULDC.64 UR44, c[0x0][0x288] ;  /* 0x0000a200002c7ab9 */ /* 0x000fe20000000a00 */
[--C-:B------:R-:W-:Y:S01]  /*1520*/  SHF.R.S32.HI R92, RZ, 0x2, R0.reuse ;  /* 0x00000002ff5c7819 */ /* 0x100fe20000011400 */
[----:B------:R-:W-:Y:S01]  /*1530*/  ULOP3.LUT UR41, UR39, 0x1, URZ, 0xc0, !UPT ;  /* 0x0000000127297892 */ /* 0x000fe2000f8ec03f */
[----:B------:R-:W-:Y:S01]  /*1540*/  SHF.R.S32.HI R3, RZ, 0x1f, R0 ;  /* 0x0000001fff037819 */ /* 0x000fe20000011400 */
[----:B------:R-:W2:Y:S01]  /*1550*/  LDC.64 R96, c[0x0][0x5c8] ;  /* 0x00017200ff607b82 */ /* 0x000ea20000000a00 */
[----:B------:R-:W-:Y:S01]  /*1560*/  LEA.HI R9, R9, R4, RZ, 0x5 ;  /* 0x0000000409097211 */ /* 0x000fe200078f28ff */
[----:B------:R-:W-:Y:S01]  /*1570*/  UISETP.LT.AND UP1, UPT, UR39, 0x1, UPT ;  /* 0x000000012700788c */ /* 0x000fe2000bf21270 */
[----:B------:R-:W-:Y:S01]  /*1580*/  LEA.HI R3, R3, R92, RZ, 0x3 ;  /* 0x0000005c03037211 */ /* 0x000fe200078f18ff */
[----:B------:R-:W-:Y:S01]  /*1590*/  ULDC UR48, c[0x0][0x658] ;  /* 0x0001960000307ab9 */ /* 0x000fe20000000800 */
[----:B------:R-:W-:Y:S01]  /*15a0*/  SHF.R.S32.HI R9, RZ, 0x5, R9 ;  /* 0x00000005ff097819 */ /* 0x000fe20000011409 */
[----:B------:R-:W-:Y:S01]  /*15b0*/  UMOV UR6, 0xffffffff ;  /* 0xffffffff00067882 */ /* 0x000fe20000000000 */
[----:B------:R-:W-:Y:S01]  /*15c0*/  LOP3.LUT R3, R3, 0xfffffff8, RZ, 0xc0, !PT ;  /* 0xfffffff803037812 */ /* 0x000fe200078ec0ff */
[----:B------:R-:W-:-:S02]  /*15d0*/  USHF.L.U64.HI UR50, UR46, 0x1, UR4 ;  /* 0x000000012e327899 */ /* 0x000fc40008010204 */
[----:B------:R-:W-:Y:S02]  /*15e0*/  USHF.R.U32.HI UR4, URZ, 0x1, UR39 ;  /* 0x000000013f047899 */ /* 0x000fe40008011627 */
[----:B------:R-:W-:Y:S01]  /*15f0*/  IMAD.IADD R92, R92, 0x1, -R3 ;  /* 0x000000015c5c7824 */ /* 0x000fe200078e0a03 */
[----:B------:R-:W-:Y:S01]  /*1600*/  LOP3.LUT R3, R0, 0xfffffffc, RZ, 0xc0, !PT ;  /* 0xfffffffc00037812 */ /* 0x000fe200078ec0ff */
[----:B------:R-:W-:Y:S01]  /*1610*/  VIADD R0, R98, 0xffffffff ;  /* 0xffffffff62007836 */ /* 0x000fe20000000000 */
[----:B------:R-:W-:Y:S01]  /*1620*/  ULOP3.LUT UR4, UR4, 0x1, URZ, 0xc0, !UPT ;  /* 0x0000000104047892 */ /* 0x000fe2000f8ec03f */
[--C-:B------:R-:W-:Y:S01]  /*1630*/  IMAD R100, R9, -0x10, -R92.reuse ;  /* 0xfffffff009647824 */ /* 0x100fe200078e0a5c */
[----:B0-----:R-:W-:Y:S01]  /*1640*/  ULEA UR40, UR5, UR40, 0x18 ;  /* 0x0000002805287291 */ /* 0x001fe2000f8ec03f */
[----:B------:R-:W-:Y:S01]  /*1650*/  IMAD.IADD R3, R4, 0x1, -R3 ;  /* 0x0000000104037824 */ /* 0x000fe200078e0a03 */
[C---:B------:R-:W-:Y:S01]  /*1660*/  ISETP.NE.AND P0, PT, R0.reuse, RZ, PT ;  /* 0x000000ff0000720c */ /* 0x040fe20003f05270 */
[----:B------:R-:W-:Y:S01]  /*1670*/  IMAD.SHL.U32 R0, R0, 0x8, RZ ;  /* 0x0000000800007824 */ /* 0x000fe200078e00ff */
[--C-:B------:R-:W-:Y:S01]  /*1680*/  SHF.R.S32.HI R93, RZ, 0x1f, R92.reuse ;  /* 0x0000001fff5d7819 */ /* 0x100fe2000001145c */
[----:B------:R-:W-:Y:S01]  /*1690*/  IMAD.U32 R4, RZ, RZ, UR44 ;  /* 0x0000002cff047e24 */ /* 0x000fe2000f8e00ff */
[----:B------:R-:W-:Y:S01]  /*16a0*/  UIADD3 UR44, UR40, 0x30, URZ ;  /* 0x00000030282c7890 */ /* 0x000fe2000fffe03f */
[----:B------:R-:W-:Y:S01]  /*16b0*/  IMAD.SHL.U32 R94, R3, 0x2, RZ ;  /* 0x00000002035e7824 */ /* 0x000fe200078e00ff */
[----:B------:R-:W-:Y:S01]  /*16c0*/  LOP3.LUT R0, R0, 0x8, RZ, 0xc0, !PT ;  /* 0x0000000800007812 */ /* 0x000fe200078ec0ff */
[----:B------:R-:W-:Y:S01]  /*16d0*/  ULDC UR8, c[0x0][0x284] ;  /* 0x0000a10000087ab9 */ /* 0x000fe20000000800 */
[----:B------:R-:W-:Y:S01]  /*16e0*/  USEL UR41, UR41, URZ, !UP0 ;  /* 0x0000003f29297287 */ /* 0x000fe2000c000000 */
[C---:B--2---:R-:W-:Y:S01]  /*16f0*/  SHF.L.U64.HI R91, R96.reuse, 0x3, R97 ;  /* 0x00000003605b7819 */ /* 0x044fe20000010261 */
[----:B------:R-:W-:Y:S01]  /*1700*/  USEL UR42, UR39, 0x1, UP1 ;  /* 0x00000001272a7887 */ /* 0x000fe20008800000 */
[----:B------:R-:W-:Y:S01]  /*1710*/  IMAD.WIDE R92, R9, 0x10, R92 ;  /* 0x00000010095c7825 */ /* 0x000fe200078e025c */
[----:B------:R-:W-:Y:S01]  /*1720*/  USHF.L.U32 UR6, UR6, UR48, URZ ;  /* 0x0000003006067299 */ /* 0x000fe2000800063f */
[----:B------:R-:W-:Y:S01]  /*1730*/  SEL R101, RZ, 0x1, P0 ;  /* 0x00000001ff657807 */ /* 0x000fe20000000000 */
[----:B------:R-:W-:Y:S01]  /*1740*/  UISETP.EQ.U32.AND UP0, UPT, UR4, 0x1, !UP0 ;  /* 0x000000010400788c */ /* 0x000fe2000c702070 */
[----:B------:R-:W-:Y:S01]  /*1750*/  IMAD.SHL.U32 R96, R96, 0x8, RZ ;  /* 0x0000000860607824 */ /* 0x000fe200078e00ff */
[----:B------:R-:W-:Y:S01]  /*1760*/  LEA R98, R98, UR44, 0x3 ;  /* 0x0000002c62627c11 */ /* 0x000fe2000f8e18ff */
[----:B------:R-:W-:Y:S01]  /*1770*/  IMAD R97, R3, -0x2, R4 ;  /* 0xfffffffe03617824 */ /* 0x000fe200078e0204 */
[----:B------:R-:W-:Y:S01]  /*1780*/  LOP3.LUT R102, R0, 0x8, RZ, 0x3c, !PT ;  /* 0x0000000800667812 */ /* 0x000fe200078e3cff */
[----:B------:R-:W-:Y:S01]  /*1790*/  VIADD R100, R100, UR8 ;  /* 0x0000000864647c36 */ /* 0x000fe20008000000 */
[----:B------:R-:W-:Y:S01]  /*17a0*/  LOP3.LUT R99, R0, 0x18, RZ, 0x3c, !PT ;  /* 0x0000001800637812 */ /* 0x000fe200078e3cff */
[----:B------:R-:W-:Y:S01]  /*17b0*/  ULDC UR52, c[0x0][0x600] ;  /* 0x0001800000347ab9 */ /* 0x000fe20000000800 */
[----:B------:R-:W-:Y:S01]  /*17c0*/  SHF.R.S32.HI R95, RZ, 0x1f, R94 ;  /* 0x0000001fff5f7819 */ /* 0x000fe2000001145e */
[----:B------:R-:W-:Y:S01]  /*17d0*/  UMOV UR7, 0x1 ;  /* 0x0000000100077882 */ /* 0x000fe20000000000 */
[----:B------:R-:W-:-:S02]  /*17e0*/  ULOP3.LUT UR51, UR38, 0x1, URZ, 0xfc, !UPT ;  /* 0x0000000126337892 */ /* 0x000fc4000f8efc3f */
[----:B------:R-:W-:Y:S02]  /*17f0*/  UIADD3 UR45, UR45, 0xfe, URZ ;  /* 0x000000fe2d2d7890 */ /* 0x000fe4000fffe03f */
[----:B------:R-:W-:Y:S02]  /*1800*/  UIADD3 UR52, UR52, -0x1, URZ ;  /* 0xffffffff34347890 */ /* 0x000fe4000fffe03f */
[----:B------:R-:W-:Y:S02]  /*1810*/  USHF.L.U32 UR48, UR7, UR48, URZ ;  /* 0x0000003007307299 */ /* 0x000fe4000800063f */
[----:B------:R-:W-:Y:S02]  /*1820*/  UIADD3 UR42, -UR42, UR39, URZ ;  /* 0x000000272a2a7290 */ /* 0x000fe4000fffe13f */
[----:B------:R-:W-:Y:S02]  /*1830*/  ULOP3.LUT UR49, URZ, UR6, URZ, 0x33, !UPT ;  /* 0x000000063f317292 */ /* 0x000fe4000f8e333f */
[----:B------:R-:W-:-:S12]  /*1840*/  USEL UR43, URZ, 0x1, !UP0 ;  /* 0x000000013f2b7887 */ /* 0x000fd8000c000000 */
.L_x_165:
[----:B------:R-:W-:-:S04]  /*1850*/  SHF.L.U32 R3, R101, 0x1f, RZ ;  /* 0x0000001f65037819 */ /* 0x000fc800000006ff */
[----:B------:R-:W0:Y:S02]  /*1860*/  SYNCS.PHASECHK.TRANS64.TRYWAIT P0, [R98+URZ+-0x8], R3 ;  /* 0xfffff803620075a7 */ /* 0x000e24000800017f */
[----:B012345:R-:W-:Y:S05]  /*1870*/  @!P0 BRA `(.L_x_18) ;  /* 0x0000006c00e48947 */ /* 0x03ffea0003800000 */
.L_x_185:
[----:B------:R-:W-:Y:S02]  /*1880*/  ULDC UR4, c[0x0][0x28c] ;  /* 0x0000a30000047ab9 */ /* 0x000fe40000000800 */
[----:B------:R-:W-:-:S13]  /*1890*/  ISETP.LT.AND P0, PT, RZ, UR4, PT ;  /* 0x00000004ff007c0c */ /* 0x000fda000bf01270 */
[----:B------:R-:W-:Y:S05]  /*18a0*/  @P0 BRA `(.L_x_19) ;  /* 0x0000000000400947 */ /* 0x000fea0003800000 */
[----:B------:R-:W-:Y:S01]  /*18b0*/  MOV R0, 0x0 ;  /* 0x0000000000007802 */ /* 0x000fe20000000f00 */
[----:B------:R-:W-:Y:S01]  /*18c0*/  ULDC.64 UR4, c[0x4][0x68] ;  /* 0x01001a0000047ab9 */ /* 0x000fe20000000a00 */
[----:B------:R-:W-:Y:S01]  /*18d0*/  ULDC.64 UR6, c[0x4][0x8] ;  /* 0x0100020000067ab9 */ /* 0x000fe20000000a00 */
[----:B------:R-:W-:Y:S01]  /*18e0*/  IMAD.U32 R4, RZ, RZ, UR4 ;  /* 0x00000004ff047e24 */ /* 0x000fe2000f8e00ff */
[----:B------:R1:W2:Y:S01]  /*18f0*/  LDC.64 R14, c[0x4][R0] ;  /* 0x01000000000e7b82 */ /* 0x0002a20000000a00 */
[----:B------:R-:W-:Y:S01]  /*1900*/  IMAD.U32 R5, RZ, RZ, UR5 ;  /* 0x00000005ff057e24 */ /* 0x000fe2000f8e00ff */
[----:B------:R-:W-:Y:S01]  /*1910*/  ULDC.64 UR4, c[0x4][0x70] ;  /* 0x01001c0000047ab9 */ /* 0x000fe20000000a00 */
[----:B------:R-:W-:Y:S02]  /*1920*/  IMAD.U32 R10, RZ, RZ, UR6 ;  /* 0x00000006ff0a7e24 */ /* 0x000fe4000f8e00ff */
[----:B------:R-:W-:Y:S02]  /*1930*/  IMAD.U32 R6, RZ, RZ, UR4 ;  /* 0x00000004ff067e24 */ /* 0x000fe4000f8e00ff */
[----:B------:R-:W-:-:S02]  /*1940*/  IMAD.U32 R7, RZ, RZ, UR5 ;  /* 0x00000005ff077e24 */ /* 0x000fc4000f8e00ff */
[----:B------:R-:W-:Y:S02]  /*1950*/  IMAD.U32 R11, RZ, RZ, UR7 ;  /* 0x00000007ff0b7e24 */ /* 0x000fe4000f8e00ff */
[----:B------:R-:W-:Y:S02]  /*1960*/  IMAD.MOV.U32 R8, RZ, RZ, 0x1e1 ;  /* 0x000001e1ff087424 */ /* 0x000fe400078e00ff */
[----:B------:R-:W-:Y:S02]  /*1970*/  IMAD.MOV.U32 R12, RZ, RZ, 0x1 ;  /* 0x00000001ff0c7424 */ /* 0x000fe400078e00ff */
[----:B-1----:R-:W-:-:S07]  /*1980*/  IMAD.MOV.U32 R13, RZ, RZ, RZ ;  /* 0x000000ffff0d7224 */ /* 0x002fce00078e00ff */
[----:B------:R-:W-:-:S07]  /*1990*/  LEPC R20, `(.L_x_19) ;  /* 0x000000001014794e */ /* 0x000fce0000000000 */
[----:B0-2--5:R-:W-:Y:S05]  /*19a0*/  CALL.ABS.NOINC R14 ;  /* 0x000000000e007343 */ /* 0x025fea0003c00000 */
.L_x_19:
[----:B------:R-:W-:-:S05]  /*19b0*/  IMAD.U32 R0, RZ, RZ, UR51 ;  /* 0x00000033ff007e24 */ /* 0x000fca000f8e00ff */
[----:B------:R-:W-:-:S13]  /*19c0*/  ISETP.NE.AND P0, PT, R0, 0x3, PT ;  /* 0x000000030000780c */ /* 0x000fda0003f05270 */
[----:B------:R-:W-:Y:S05]  /*19d0*/  @!P0 BRA `(.L_x_20) ;  /* 0x0000000000048947 */ /* 0x000fea0003800000 */
[----:B------:R-:W-:Y:S01]  /*19e0*/  BPT.TRAP 0x1 ;  /* 0x000000040000795c */ /* 0x000fe20000300000 */
.L_x_20:
[----:B0-----:R-:W-:Y:S02]  /*19f0*/  IMAD.U32 R3, RZ, RZ, UR41 ;  /* 0x00000029ff037e24 */ /* 0x001fe4000f8e00ff */
[----:B------:R-:W-:-:S03]  /*1a00*/  IMAD.U32 R0, RZ, RZ, UR43 ;  /* 0x0000002bff007e24 */ /* 0x000fc6000f8e00ff */
[----:B------:R-:W-:Y:S02]  /*1a10*/  LEA R3, R3, UR40, 0x3 ;  /* 0x0000002803037c11 */ /* 0x000fe4000f8e18ff */
[----:B------:R-:W-:-:S04]  /*1a20*/  SHF.L.U32 R0, R0, 0x1f, RZ ;  /* 0x0000001f00007819 */ /* 0x000fc800000006ff */
[----:B------:R0:W1:Y:S01]  /*1a30*/  SYNCS.PHASECHK.TRANS64.TRYWAIT P1, [R3+URZ], R0 ;  /* 0x00000000030075a7 */ /* 0x000062000802017f */
[----:B------:R-:W-:Y:S05]  /*1a40*/  @!P0 BRA `(.L_x_21) ;  /* 0x0000000000048947 */ /* 0x000fea0003800000 */
[----:B------:R-:W-:Y:S01]  /*1a50*/  BPT.TRAP 0x1 ;  /* 0x000000040000795c */ /* 0x000fe20000300000 */
.L_x_21:
[----:B------:R-:W-:-:S05]  /*1a60*/  IMAD.U32 R4, RZ, RZ, UR42 ;  /* 0x0000002aff047e24 */ /* 0x000fca000f8e00ff */
[----:B------:R-:W-:Y:S01]  /*1a70*/  ISETP.GE.AND P2, PT, R4, 0x1, PT ;  /* 0x000000010400780c */ /* 0x000fe20003f46270 */
[----:B-1----:R-:W-:-:S12]  /*1a80*/  @P1 BRA `(.L_x_22) ;  /* 0x0000000000081947 */ /* 0x002fd80003800000 */
[----:B------:R-:W1:Y:S02]  /*1a90*/  SYNCS.PHASECHK.TRANS64.TRYWAIT P1, [R3+URZ], R0 ;  /* 0x00000000030075a7 */ /* 0x000e64000802017f */
[----:B-1----:R-:W-:Y:S05]  /*1aa0*/  @!P1 BRA `(.L_x_23) ;  /* 0x0000006c006c9947 */ /* 0x002fea0003800000 */
.L_x_22:
[----:B------:R-:W-:Y:S05]  /*1ab0*/  WARPSYNC.ALL ;  /* 0x0000000000007948 */ /* 0x000fea0003800000 */
[----:B------:R-:W-:Y:S01]  /*1ac0*/  UIADD3 UR4, UR40, 0x100, URZ ;  /* 0x0000010028047890 */ /* 0x000fe2000fffe03f */
[----:B------:R-:W-:Y:S01]  /*1ad0*/  WARPGROUP.ARRIVE ;  /* 0x00000000000079c5 */ /* 0x000fe20000000000 */
[----:B------:R-:W-:Y:S02]  /*1ae0*/  UIADD3 UR5, UR40, 0x10100, URZ ;  /* 0x0001010028057890 */ /* 0x000fe4000fffe03f */
[----:B------:R-:W-:Y:S02]  /*1af0*/  USHF.R.U32.HI UR4, URZ, 0x4, UR4 ;  /* 0x000000043f047899 */ /* 0x000fe40008011604 */
[----:B------:R-:W-:-:S02]  /*1b00*/  USHF.R.U32.HI UR5, URZ, 0x4, UR5 ;  /* 0x000000043f057899 */ /* 0x000fc40008011605 */
[----:B------:R-:W-:Y:S02]  /*1b10*/  ULOP3.LUT UR4, UR4, 0x3fff, URZ, 0xc0, !UPT ;  /* 0x00003fff04047892 */ /* 0x000fe4000f8ec03f */
[----:B------:R-:W-:Y:S02]  /*1b20*/  ULOP3.LUT UR5, UR5, 0x3fff, URZ, 0xc0, !UPT ;  /* 0x00003fff05057892 */ /* 0x000fe4000f8ec03f */
[----:B------:R-:W-:Y:S02]  /*1b30*/  ULOP3.LUT UR4, UR4, 0x10000, URZ, 0xfc, !UPT ;  /* 0x0001000004047892 */ /* 0x000fe4000f8efc3f */
[----:B------:R-:W-:Y:S02]  /*1b40*/  ULOP3.LUT UR5, UR5, 0x10000, URZ, 0xfc, !UPT ;  /* 0x0001000005057892 */ /* 0x000fe4000f8efc3f */
[----:B------:R-:W-:Y:S02]  /*1b50*/  ULEA UR7, UR41, UR4, 0xb ;  /* 0x0000000429077291 */ /* 0x000fe4000f8e583f */
[----:B------:R-:W-:Y:S01]  /*1b60*/  ULEA UR6, UR41, UR5, 0xc ;  /* 0x0000000529067291 */ /* 0x000fe2000f8e603f */
[----:B------:R-:W-:Y:S01]  /*1b70*/  UMOV UR9, 0x40000040 ;  /* 0x4000004000097882 */ /* 0x000fe20000000000 */
[----:B------:R-:W-:-:S03]  /*1b80*/  UMOV UR11, 0x40000040 ;  /* 0x40000040000b7882 */ /* 0x000fc60000000000 */
[----:B------:R-:W-:Y:S02]  /*1b90*/  UMOV UR8, UR7 ;  /* 0x0000000700087c82 */ /* 0x000fe40008000000 */
[----:B------:R-:W-:Y:S02]  /*1ba0*/  UMOV UR10, UR6 ;  /* 0x00000006000a7c82 */ /* 0x000fe40008000000 */
[----:B------:R-:W-:Y:S01]  /*1bb0*/  HGMMA.64x128x8.F32.TF32 R24, gdesc[UR8], RZ, !UPT, gsb0 ;  /* 0x05e00000081879f0 */ /* 0x000fe2000c0028ff */
[----:B------:R-:W-:Y:S02]  /*1bc0*/  UIADD3 UR8, UR7, 0x2, URZ ;  /* 0x0000000207087890 */ /* 0x000fe4000fffe03f */
[----:B------:R-:W-:Y:S01]  /*1bd0*/  UIADD3 UR10, UR6, 0x2, URZ ;  /* 0x00000002060a7890 */ /* 0x000fe2000fffe03f */
[----:B------:R-:W-:Y:S01]  /*1be0*/  UMOV UR9, 0x40000040 ;  /* 0x4000004000097882 */ /* 0x000fe20000000000 */
[----:B------:R-:W-:Y:S01]  /*1bf0*/  UMOV UR11, 0x40000040 ;  /* 0x40000040000b7882 */ /* 0x000fe20000000000 */
[----:B------:R-:W-:-:S02]  /*1c00*/  WARPGROUP.DEPBAR.LE gsb0, 0x0 ;  /* 0x00008000000079c5 */ /* 0x000fc40000010000 */
[----:B------:R-:W-:-:S06]  /*1c10*/  WARPGROUP.ARRIVE ;  /* 0x00000000000079c5 */ /* 0x000fcc0000000000 */
[----:B------:R-:W-:Y:S01]  /*1c20*/  HGMMA.64x128x8.F32.TF32 R24, gdesc[UR8], R24, gsb0 ;  /* 0x05e00000081879f0 */ /* 0x000fe20008002818 */
[----:B------:R-:W-:Y:S02]  /*1c30*/  UIADD3 UR8, UR7, 0x4, URZ ;  /* 0x0000000407087890 */ /* 0x000fe4000fffe03f */
[----:B------:R-:W-:Y:S01]  /*1c40*/  UIADD3 UR10, UR6, 0x4, URZ ;  /* 0x00000004060a7890 */ /* 0x000fe2000fffe03f */
[----:B------:R-:W-:Y:S01]  /*1c50*/  UMOV UR9, 0x40000040 ;  /* 0x4000004000097882 */ /* 0x000fe20000000000 */
[----:B------:R-:W-:Y:S01]  /*1c60*/  UMOV UR11, 0x40000040 ;  /* 0x40000040000b7882 */ /* 0x000fe20000000000 */
[----:B------:R-:W-:Y:S02]  /*1c70*/  WARPGROUP.DEPBAR.LE gsb0, 0x0 ;  /* 0x00008000000079c5 */ /* 0x000fe40000010000 */
        /* <DEDUP_REMOVED lines=92> */
[----:B------:R-:W-:Y:S03]  /*2240*/  HGMMA.64x128x8.F32.TF32 R24, gdesc[UR8], R24, gsb0 ;  /* 0x05e00000081879f0 */ /* 0x000fe60008002818 */
[----:B------:R-:W-:Y:S02]  /*2250*/  WARPGROUP.DEPBAR.LE gsb0, 0x0 ;  /* 0x00008000000079c5 */ /* 0x000fe40000010000 */
[----:B------:R-:W-:Y:S05]  /*2260*/  @!P2 BRA `(.L_x_24) ;  /* 0x000000080068a947 */ /* 0x000fea0003800000 */
[----:B------:R-:W-:Y:S01]  /*2270*/  UIADD3 UR6, UR41, 0x1, URZ ;  /* 0x0000000129067890 */ /* 0x000fe2000fffe03f */
[----:B01----:R-:W-:Y:S02]  /*2280*/  IMAD.U32 R0, RZ, RZ, UR42 ;  /* 0x0000002aff007e24 */ /* 0x003fe4000f8e00ff */
[----:B------:R-:W-:Y:S01]  /*2290*/  IMAD.U32 R3, RZ, RZ, UR41 ;  /* 0x00000029ff037e24 */ /* 0x000fe2000f8e00ff */
[----:B------:R-:W-:-:S04]  /*22a0*/  UISETP.NE.AND UP0, UPT, UR6, 0x2, UPT ;  /* 0x000000020600788c */ /* 0x000fc8000bf05270 */
[----:B------:R-:W-:Y:S02]  /*22b0*/  USEL UR7, URZ, 0x1, UP0 ;  /* 0x000000013f077887 */ /* 0x000fe40008000000 */
[----:B------:R-:W-:Y:S02]  /*22c0*/  USEL UR6, UR6, URZ, UP0 ;  /* 0x0000003f06067287 */ /* 0x000fe40008000000 */
[----:B------:R-:W-:-:S06]  /*22d0*/  ULOP3.LUT UR7, UR43, UR7, URZ, 0x3c, !UPT ;  /* 0x000000072b077292 */ /* 0x000fcc000f8e3c3f */
[----:B------:R-:W-:-:S07]  /*22e0*/  IMAD.U32 R6, RZ, RZ, UR7 ;  /* 0x00000007ff067e24 */ /* 0x000fce000f8e00ff */
.L_x_31:
[----:B------:R-:W-:Y:S05]  /*22f0*/  @!P0 BRA `(.L_x_25) ;  /* 0x0000000000048947 */ /* 0x000fea0003800000 */
[----:B------:R-:W-:Y:S01]  /*2300*/  BPT.TRAP 0x1 ;  /* 0x000000040000795c */ /* 0x000fe20000300000 */
.L_x_25:
[----:B------:R-:W-:Y:S01]  /*2310*/  ULEA UR7, UR6, UR40, 0x3 ;  /* 0x0000002806077291 */ /* 0x000fe2000f8e183f */
[----:B------:R-:W-:-:S08]  /*2320*/  SHF.L.U32 R4, R6, 0x1f, RZ ;  /* 0x0000001f06047819 */ /* 0x000fd000000006ff */
[----:B------:R0:W1:Y:S01]  /*2330*/  SYNCS.PHASECHK.TRANS64.TRYWAIT P1, [UR7], R4 ;  /* 0x00000004ff0075a7 */ /* 0x0000620008020147 */
[----:B------:R-:W-:Y:S05]  /*2340*/  @!P0 BRA `(.L_x_26) ;  /* 0x0000000000048947 */ /* 0x000fea0003800000 */
[----:B------:R-:W-:Y:S01]  /*2350*/  BPT.TRAP 0x1 ;  /* 0x000000040000795c */ /* 0x000fe20000300000 */
.L_x_26:
[----:B-1----:R-:W-:Y:S05]  /*2360*/  @P1 BRA `(.L_x_27) ;  /* 0x0000000000081947 */ /* 0x002fea0003800000 */
[----:B------:R-:W1:Y:S02]  /*2370*/  SYNCS.PHASECHK.TRANS64.TRYWAIT P1, [UR7], R4 ;  /* 0x00000004ff0075a7 */ /* 0x000e640008020147 */
[----:B-1----:R-:W-:Y:S05]  /*2380*/  @!P1 BRA `(.L_x_28) ;  /* 0x0000006400489947 */ /* 0x002fea0003800000 */
.L_x_27:
[----:B------:R-:W-:Y:S01]  /*2390*/  ULEA UR8, UR6, UR5, 0xc ;  /* 0x0000000506087291 */ /* 0x000fe2000f8e603f */
[----:B------:R-:W-:Y:S01]  /*23a0*/  WARPGROUP.ARRIVE ;  /* 0x00000000000079c5 */ /* 0x000fe20000000000 */
[----:B------:R-:W-:Y:S01]  /*23b0*/  ULEA UR7, UR6, UR4, 0xb ;  /* 0x0000000406077291 */ /* 0x000fe2000f8e583f */
[----:B------:R-:W-:Y:S01]  /*23c0*/  UMOV UR15, 0x40000040 ;  /* 0x40000040000f7882 */ /* 0x000fe20000000000 */
[----:B------:R-:W-:Y:S01]  /*23d0*/  UMOV UR13, 0x40000040 ;  /* 0x40000040000d7882 */ /* 0x000fe20000000000 */
[----:B------:R-:W-:Y:S02]  /*23e0*/  UIADD3 UR10, UR8, 0xc06, URZ ;  /* 0x00000c06080a7890 */ /* 0x000fe4000fffe03f */
[----:B------:R-:W-:Y:S02]  /*23f0*/  UMOV UR14, UR8 ;  /* 0x00000008000e7c82 */ /* 0x000fe40008000000 */
[----:B------:R-:W-:Y:S01]  /*2400*/  UMOV UR12, UR7 ;  /* 0x00000007000c7c82 */ /* 0x000fe20008000000 */
[----:B------:R-:W-:Y:S01]  /*2410*/  UMOV UR11, 0x40000040 ;  /* 0x40000040000b7882 */ /* 0x000fe20000000000 */
[----:B------:R-:W-:Y:S01]  /*2420*/  HGMMA.64x128x8.F32.TF32 R24, gdesc[UR12], R24, gsb0 ;  /* 0x05e000000c1879f0 */ /* 0x000fe20008002818 */
[----:B------:R-:W-:-:S02]  /*2430*/  UIADD3 UR14, UR8, 0x2, URZ ;  /* 0x00000002080e7890 */ /* 0x000fc4000fffe03f */
[----:B------:R-:W-:Y:S01]  /*2440*/  UIADD3 UR12, UR7, 0x2, URZ ;  /* 0x00000002070c7890 */ /* 0x000fe2000fffe03f */
[----:B------:R-:W-:Y:S01]  /*2450*/  UMOV UR15, 0x40000040 ;  /* 0x40000040000f7882 */ /* 0x000fe20000000000 */
        /* <DEDUP_REMOVED lines=93> */
[----:B------:R-:W-:Y:S01]  /*2a30*/  UIADD3 UR8, UR7, 0x606, URZ ;  /* 0x0000060607087890 */ /* 0x000fe2000fffe03f */
[----:B------:R-:W-:Y:S02]  /*2a40*/  WARPGROUP.DEPBAR.LE gsb0, 0x0 ;  /* 0x00008000000079c5 */ /* 0x000fe40000010000 */
[----:B------:R-:W-:-:S06]  /*2a50*/  WARPGROUP.ARRIVE ;  /* 0x00000000000079c5 */ /* 0x000fcc0000000000 */
[----:B------:R-:W-:Y:S03]  /*2a60*/  HGMMA.64x128x8.F32.TF32 R24, gdesc[UR12], R24, gsb0 ;  /* 0x05e000000c1879f0 */ /* 0x000fe60008002818 */
[----:B------:R-:W-:Y:S02]  /*2a70*/  WARPGROUP.DEPBAR.LE gsb0, 0x0 ;  /* 0x00008000000079c5 */ /* 0x000fe40000010000 */
[----:B------:R-:W-:-:S07]  /*2a80*/  WARPGROUP.ARRIVE ;  /* 0x00000000000079c5 */ /* 0x000fce0000000000 */
[----:B------:R-:W-:Y:S03]  /*2a90*/  HGMMA.64x128x8.F32.TF32 R24, gdesc[UR8], R24, gsb0 ;  /* 0x05e00000081879f0 */ /* 0x000fe60008002818 */
[----:B------:R-:W-:Y:S02]  /*2aa0*/  WARPGROUP.DEPBAR.LE gsb0, 0x0 ;  /* 0x00008000000079c5 */ /* 0x000fe40000010000 */
[----:B------:R-:W-:Y:S05]  /*2ab0*/  @!P0 BRA `(.L_x_29) ;  /* 0x0000000000048947 */ /* 0x000fea0003800000 */
[----:B------:R-:W-:Y:S01]  /*2ac0*/  BPT.TRAP 0x1 ;  /* 0x000000040000795c */ /* 0x000fe20000300000 */
.L_x_29:
[----:B------:R-:W-:Y:S01]  /*2ad0*/  ISETP.NE.AND P1, PT, R88, RZ, PT ;  /* 0x000000ff5800720c */ /* 0x000fe20003f25270 */
[----:B------:R-:W-:-:S12]  /*2ae0*/  UISETP.GT.U32.AND UP0, UPT, UR38, 0x1, UPT ;  /* 0x000000012600788c */ /* 0x000fd8000bf04070 */
[----:B01----:R-:W-:-:S05]  /*2af0*/  @P1 LEA R4, R3, UR40, 0x3 ;  /* 0x0000002803041c11 */ /* 0x003fca000f8e18ff */
[----:B------:R-:W-:-:S05]  /*2b00*/  @P1 VIADD R4, R4, 0x10 ;  /* 0x0000001004041836 */ /* 0x000fca0000000000 */
[----:B------:R-:W-:-:S04]  /*2b10*/  @P1 PRMT R4, R23, 0x654, R4 ;  /* 0x0000065417041816 */ /* 0x000fc80000000004 */
[----:B------:R0:W-:Y:S01]  /*2b20*/  @P1 SYNCS.ARRIVE.TRANS64.RED.A1T0 RZ, [R4+URZ], RZ ;  /* 0x000000ff04ff19a7 */ /* 0x0001e2000810043f */
[----:B------:R-:W-:-:S13]  /*2b30*/  PLOP3.LUT P1, PT, PT, PT, UP0, 0x80, 0x0 ;  /* 0x000000000000781c */ /* 0x000fda0003f2f008 */
[----:B0-----:R-:W-:Y:S05]  /*2b40*/  @P1 BRA `(.L_x_30) ;  /* 0x0000000000041947 */ /* 0x001fea0003800000 */
[----:B------:R-:W-:Y:S01]  /*2b50*/  BPT.TRAP 0x1 ;  /* 0x000000040000795c */ /* 0x000fe20000300000 */
.L_x_30:
[----:B------:R-:W-:Y:S01]  /*2b60*/  UIADD3 UR6, UR6, 0x1, URZ ;  /* 0x0000000106067890 */ /* 0x000fe2000fffe03f */
[C---:B------:R-:W-:Y:S01]  /*2b70*/  ISETP.GT.AND P2, PT, R0.reuse, 0x1, PT ;  /* 0x000000010000780c */ /* 0x040fe20003f44270 */
[----:B------:R-:W-:Y:S02]  /*2b80*/  VIADD R3, R3, 0x1 ;  /* 0x0000000103037836 */ /* 0x000fe40000000000 */
[----:B------:R-:W-:Y:S01]  /*2b90*/  UISETP.NE.AND UP0, UPT, UR6, 0x2, UPT ;  /* 0x000000020600788c */ /* 0x000fe2000bf05270 */
[----:B------:R-:W-:Y:S02]  /*2ba0*/  VIADD R0, R0, 0xffffffff ;  /* 0xffffffff00007836 */ /* 0x000fe40000000000 */
[C---:B------:R-:W-:Y:S01]  /*2bb0*/  ISETP.NE.AND P1, PT, R3.reuse, 0x2, PT ;  /* 0x000000020300780c */ /* 0x040fe20003f25270 */
[----:B------:R-:W-:Y:S02]  /*2bc0*/  USEL UR7, URZ, 0x1, UP0 ;  /* 0x000000013f077887 */ /* 0x000fe40008000000 */
[----:B------:R-:W-:Y:S01]  /*2bd0*/  USEL UR6, UR6, URZ, UP0 ;  /* 0x0000003f06067287 */ /* 0x000fe20008000000 */
[----:B------:R-:W-:-:S03]  /*2be0*/  SEL R3, R3, RZ, P1 ;  /* 0x000000ff03037207 */ /* 0x000fc60000800000 */
[----:B------:R-:W-:Y:S01]  /*2bf0*/  LOP3.LUT R6, R6, UR7, RZ, 0x3c, !PT ;  /* 0x0000000706067c12 */ /* 0x000fe2000f8e3cff */
[----:B------:R-:W-:Y:S07]  /*2c00*/  @P2 BRA `(.L_x_31) ;  /* 0xfffffff400b82947 */ /* 0x000fee000383ffff */
.L_x_24:
[----:B01----:R-:W0:Y:S01]  /*2c10*/  LDC R0, c[0x0][0x28c] ;  /* 0x0000a300ff007b82 */ /* 0x003e220000000800 */
[----:B------:R1:W-:Y:S01]  /*2c20*/  SYNCS.ARRIVE.TRANS64.A1T0 RZ, [R102+UR44], RZ ;  /* 0x000000ff66ff79a7 */ /* 0x0003e2000810002c */
[----:B0-----:R-:W-:-:S13]  /*2c30*/  ISETP.GE.AND P1, PT, R0, 0x1, PT ;  /* 0x000000010000780c */ /* 0x001fda0003f26270 */
[----:B-1----:R-:W-:Y:S05]  /*2c40*/  @!P1 BRA `(.L_x_32) ;  /* 0x0000000000409947 */ /* 0x002fea0003800000 */
[----:B------:R-:W-:Y:S05]  /*2c50*/  @!P0 BRA `(.L_x_33) ;  /* 0x0000000000048947 */ /* 0x000fea0003800000 */
[----:B------:R-:W-:Y:S01]  /*2c60*/  BPT.TRAP 0x1 ;  /* 0x000000040000795c */ /* 0x000fe20000300000 */
.L_x_33:
[----:B------:R-:W-:Y:S01]  /*2c70*/  ISETP.NE.AND P0, PT, R88, RZ, PT ;  /* 0x000000ff5800720c */ /* 0x000fe20003f05270 */
[----:B------:R-:W-:-:S12]  /*2c80*/  IMAD.U32 R3, RZ, RZ, UR40 ;  /* 0x00000028ff037e24 */ /* 0x000fd8000f8e00ff */
[----:B------:R-:W-:-:S05]  /*2c90*/  VOTEU.ANY UP0, P0 ;  /* 0x00000000003f7886 */ /* 0x000fca0000000100 */
[----:B------:R-:W-:Y:S02]  /*2ca0*/  @UP0 UIADD3 UR4, UR42, UR41, URZ ;  /* 0x000000292a040290 */ /* 0x000fe4000fffe03f */
[----:B------:R-:W-:-:S04]  /*2cb0*/  UISETP.GT.U32.AND UP0, UPT, UR38, 0x1, UPT ;  /* 0x000000012600788c */ /* 0x000fc8000bf04070 */
[----:B------:R-:W-:-:S04]  /*2cc0*/  IMAD.U32 R0, RZ, RZ, UR4 ;  /* 0x00000004ff007e24 */ /* 0x000fc8000f8e00ff */
[----:B------:R-:W-:-:S05]  /*2cd0*/  @P0 IMAD.SHL.U32 R0, R0, 0x8, RZ ;  /* 0x0000000800000824 */ /* 0x000fca00078e00ff */
[----:B------:R-:W-:-:S04]  /*2ce0*/  @P0 LOP3.LUT R0, R0, 0x8, RZ, 0xc0, !PT ;  /* 0x0000000800000812 */ /* 0x000fc800078ec0ff */
[----:B------:R-:W-:-:S04]  /*2cf0*/  @P0 IADD3 R0, R3, 0x10, R0 ;  /* 0x0000001003000810 */ /* 0x000fc80007ffe000 */
[----:B------:R-:W-:-:S04]  /*2d00*/  @P0 PRMT R0, R23, 0x654, R0 ;  /* 0x0000065417000816 */ /* 0x000fc80000000000 */
[----:B------:R0:W-:Y:S01]  /*2d10*/  @P0 SYNCS.ARRIVE.TRANS64.RED.A1T0 RZ, [R0+URZ], RZ ;  /* 0x000000ff00ff09a7 */ /* 0x0001e2000810043f */
[----:B------:R-:W-:-:S13]  /*2d20*/  PLOP3.LUT P0, PT, PT, PT, UP0, 0x80, 0x0 ;  /* 0x000000000000781c */ /* 0x000fda0003f0f008 */
[----:B0-----:R-:W-:Y:S05]  /*2d30*/  @P0 BRA `(.L_x_32) ;  /* 0x0000000000040947 */ /* 0x001fea0003800000 */
[----:B------:R-:W-:Y:S01]  /*2d40*/  BPT.TRAP 0x1 ;  /* 0x000000040000795c */ /* 0x000fe20000300000 */
.L_x_32:
[----:B------:R-:W-:Y:S02]  /*2d50*/  SHF.L.U32 R3, R101, 0x1f, RZ ;  /* 0x0000001f65037819 */ /* 0x000fe400000006ff */
[----:B------:R-:W-:Y:S02]  /*2d60*/  SHF.R.S32.HI R13, RZ, 0x1f, R19 ;  /* 0x0000001fff0d7819 */ /* 0x000fe40000011413 */
[----:B------:R-:W0:Y:S02]  /*2d70*/  SYNCS.PHASECHK.TRANS64.TRYWAIT P0, [R98+URZ+0x8], R3 ;  /* 0x00000803620075a7 */ /* 0x000e24000800017f */
[----:B0-----:R-:W-:Y:S05]  /*2d80*/  @!P0 BRA `(.L_x_34) ;  /* 0x0000005800e08947 */ /* 0x001fea0003800000 */
.L_x_186:
[----:B------:R-:W-:Y:S01]  /*2d90*/  IMAD.SHL.U32 R5, R18, 0x40, RZ ;  /* 0x0000004012057824 */ /* 0x000fe200078e00ff */
[----:B------:R-:W-:Y:S01]  /*2da0*/  ULDC UR6, c[0x0][0x284] ;  /* 0x0000a10000067ab9 */ /* 0x000fe20000000800 */
[----:B------:R-:W-:Y:S01]  /*2db0*/  IMAD.SHL.U32 R10, R2, 0x80, RZ ;  /* 0x00000080020a7824 */ /* 0x000fe200078e00ff */
[----:B------:R-:W-:Y:S01]  /*2dc0*/  ULDC.64 UR4, c[0x0][0x5d0] ;  /* 0x0001740000047ab9 */ /* 0x000fe20000000a00 */
[----:B------:R-:W-:Y:S01]  /*2dd0*/  IMAD.WIDE R20, R18, 0x40, R92 ;  /* 0x0000004012147825 */ /* 0x000fe200078e025c */
[----:B------:R-:W-:Y:S01]  /*2de0*/  ISETP.GE.AND P0, PT, R5, UR6, PT ;  /* 0x0000000605007c0c */ /* 0x000fe2000bf06270 */
[----:B------:R-:W-:Y:S01]  /*2df0*/  ULDC UR6, c[0x0][0x288] ;  /* 0x0000a20000067ab9 */ /* 0x000fe20000000800 */
[----:B------:R-:W-:Y:S01]  /*2e00*/  SHF.R.S32.HI R11, RZ, 0x1f, R10 ;  /* 0x0000001fff0b7819 */ /* 0x000fe2000001140a */
[----:B------:R-:W-:Y:S01]  /*2e10*/  IMAD R0, R13, UR4, RZ ;  /* 0x000000040d007c24 */ /* 0x000fe2000f8e02ff */
[----:B------:R-:W-:Y:S01]  /*2e20*/  ISETP.GE.OR P0, PT, R10, UR6, P0 ;  /* 0x000000060a007c0c */ /* 0x000fe20008706670 */
[----:B0-----:R-:W-:-:S04]  /*2e30*/  IMAD.WIDE.U32 R2, R19, UR4, R94 ;  /* 0x0000000413027c25 */ /* 0x001fc8000f8e005e */
[----:B------:R-:W-:Y:S01]  /*2e40*/  IMAD R7, R19, UR5, R0 ;  /* 0x0000000513077c24 */ /* 0x000fe2000f8e0200 */
[----:B------:R-:W-:Y:S01]  /*2e50*/  IADD3 R2, P1, R10, R2, RZ ;  /* 0x000000020a027210 */ /* 0x000fe20007f3e0ff */
[----:B------:R-:W-:Y:S02]  /*2e60*/  ULDC.64 UR4, c[0x0][0x5c8] ;  /* 0x0001720000047ab9 */ /* 0x000fe40000000a00 */
[----:B------:R-:W-:Y:S01]  /*2e70*/  IMAD R9, R21, UR4, RZ ;  /* 0x0000000415097c24 */ /* 0x000fe2000f8e02ff */
[----:B------:R-:W-:-:S03]  /*2e80*/  IADD3.X R3, R11, R3, R7, P1, !PT ;  /* 0x000000030b037210 */ /* 0x000fc60000ffe407 */
[C---:B------:R-:W-:Y:S02]  /*2e90*/  IMAD R9, R20.reuse, UR5, R9 ;  /* 0x0000000514097c24 */ /* 0x040fe4000f8e0209 */
[----:B------:R-:W-:Y:S01]  /*2ea0*/  IMAD.WIDE.U32 R104, R20, UR4, R2 ;  /* 0x0000000414687c25 */ /* 0x000fe2000f8e0002 */
[----:B------:R-:W-:Y:S06]  /*2eb0*/  @P0 BRA `(.L_x_35) ;  /* 0x0000003c00d80947 */ /* 0x000fec0003800000 */
[----:B-----5:R-:W-:Y:S01]  /*2ec0*/  FSETP.NEU.AND P1, PT, R90, RZ, PT ;  /* 0x000000ff5a00720b */ /* 0x020fe20003f2d000 */
[----:B------:R-:W-:Y:S01]  /*2ed0*/  IMAD.IADD R14, R97, 0x1, -R10 ;  /* 0x00000001610e7824 */ /* 0x000fe200078e0a0a */
[----:B------:R-:W-:Y:S01]  /*2ee0*/  BSSY B0, `(.L_x_35) ;  /* 0x00003f3000007945 */ /* 0x000fe20003800000 */
[----:B------:R-:W-:Y:S02]  /*2ef0*/  IMAD.IADD R0, R100, 0x1, -R5 ;  /* 0x0000000164007824 */ /* 0x000fe400078e0a05 */
[----:B------:R-:W-:Y:S01]  /*2f00*/  IMAD.IADD R113, R105, 0x1, R9 ;  /* 0x0000000169717824 */ /* 0x000fe200078e0209 */
[----:B------:R-:W-:-:S04]  /*2f10*/  ISETP.GT.AND P0, PT, R14, RZ, PT ;  /* 0x000000ff0e00720c */ /* 0x000fc80003f04270 */
[----:B------:R-:W-:-:S03]  /*2f20*/  ISETP.GT.AND P2, PT, R0, RZ, P0 ;  /* 0x000000ff0000720c */ /* 0x000fc60000744270 */
[----:B------:R-:W-:Y:S10]  /*2f30*/  @!P1 BRA `(.L_x_36) ;  /* 0x0000002c001c9947 */ /* 0x000ff40003800000 */
[----:B------:R-:W0:Y:S01]  /*2f40*/  LDC.64 R106, c[0x0][0x5b8] ;  /* 0x00016e00ff6a7b82 */ /* 0x000e220000000a00 */
[----:B------:R-:W-:-:S07]  /*2f50*/  ULDC.64 UR4, c[0x0][0x5c0] ;  /* 0x0001700000047ab9 */ /* 0x000fce0000000a00 */
[----:B------:R-:W1:Y:S08]  /*2f60*/  LDC.64 R108, c[0x0][0x5b0] ;  /* 0x00016c00ff6c7b82 */ /* 0x000e700000000a00 */
[----:B------:R-:W2:Y:S01]  /*2f70*/  LDC.64 R110, c[0x0][0x5a8] ;  /* 0x00016a00ff6e7b82 */ /* 0x000ea20000000a00 */
[-C--:B0-----:R-:W-:Y:S02]  /*2f80*/  IMAD R4, R13, R106.reuse, RZ ;  /* 0x0000006a0d047224 */ /* 0x081fe400078e02ff */
[----:B------:R-:W-:-:S04]  /*2f90*/  IMAD.WIDE.U32 R2, R19, R106, R94 ;  /* 0x0000006a13027225 */ /* 0x000fc800078e005e */
[----:B------:R-:W-:Y:S01]  /*2fa0*/  IMAD R103, R19, R107, R4 ;  /* 0x0000006b13677224 */ /* 0x000fe200078e0204 */
[----:B------:R-:W-:Y:S01]  /*2fb0*/  IADD3 R4, P1, R10, R2, RZ ;  /* 0x000000020a047210 */ /* 0x000fe20007f3e0ff */
[----:B-1----:R-:W-:-:S03]  /*2fc0*/  IMAD R2, R21, R108, RZ ;  /* 0x0000006c15027224 */ /* 0x002fc600078e02ff */
[----:B------:R-:W-:Y:S01]  /*2fd0*/  IADD3.X R5, R11, R3, R103, P1, !PT ;  /* 0x000000030b057210 */ /* 0x000fe20000ffe467 */
[C---:B------:R-:W-:Y:S02]  /*2fe0*/  IMAD R21, R20.reuse, R109, R2 ;  /* 0x0000006d14157224 */ /* 0x040fe400078e0202 */
[----:B------:R-:W-:-:S04]  /*2ff0*/  IMAD.WIDE.U32 R2, R20, R108, R4 ;  /* 0x0000006c14027225 */ /* 0x000fc800078e0004 */
[----:B------:R-:W-:Y:S01]  /*3000*/  IMAD.IADD R3, R3, 0x1, R21 ;  /* 0x0000000103037824 */ /* 0x000fe200078e0215 */
[----:B--2---:R-:W-:-:S04]  /*3010*/  LEA R8, P1, R2, R110, 0x2 ;  /* 0x0000006e02087211 */ /* 0x004fc800078210ff */
[----:B------:R-:W-:-:S05]  /*3020*/  LEA.HI.X R9, R2, R111, R3, 0x2, P1 ;  /* 0x0000006f02097211 */ /* 0x000fca00008f1403 */
[----:B------:R0:W2:Y:S01]  /*3030*/  @P2 LDG.E.LTC128B R15, desc[UR36][R8.64] ;  /* 0x00000024080f2981 */ /* 0x0000a2000c1e1920 */
[----:B------:R-:W-:Y:S01]  /*3040*/  IMAD.WIDE.U32 R2, R20, R108, R10 ;  /* 0x0000006c14027225 */ /* 0x000fe200078e000a */
[----:B------:R-:W-:Y:S01]  /*3050*/  LEA R6, P3, R104, UR4, 0x2 ;  /* 0x0000000468067c11 */ /* 0x000fe2000f8610ff */
[----:B------:R-:W-:Y:S01]  /*3060*/  BSSY B1, `(.L_x_37) ;  /* 0x0000014000017945 */ /* 0x000fe20003800000 */
[----:B------:R-:W-:-:S04]  /*3070*/  IADD3 R12, P1, R94, R2, RZ ;  /* 0x000000025e0c7210 */ /* 0x000fc80007f3e0ff */
[----:B------:R-:W-:Y:S01]  /*3080*/  IADD3.X R13, R95, R21, R3, P1, !PT ;  /* 0x000000155f0d7210 */ /* 0x000fe20000ffe403 */
[----:B0-----:R-:W-:Y:S01]  /*3090*/  IMAD.SHL.U32 R8, R108, 0x8, RZ ;  /* 0x000000086c087824 */ /* 0x001fe200078e00ff */
[----:B------:R-:W-:Y:S02]  /*30a0*/  ISETP.GT.AND P1, PT, R14, 0x1, PT ;  /* 0x000000010e00780c */ /* 0x000fe40003f24270 */
[----:B------:R-:W-:Y:S01]  /*30b0*/  SHF.L.U64.HI R9, R108, 0x3, R109 ;  /* 0x000000036c097819 */ /* 0x000fe2000001026d */
[----:B------:R-:W-:-:S04]  /*30c0*/  IMAD.WIDE.U32 R12, R19, R106, R12 ;  /* 0x0000006a130c7225 */ /* 0x000fc800078e000c */
[----:B------:R-:W-:Y:S01]  /*30d0*/  IMAD.IADD R3, R103, 0x1, R13 ;  /* 0x0000000167037824 */ /* 0x000fe200078e020d */
[----:B------:R-:W-:Y:S01]  /*30e0*/  LEA R2, P4, R12, R110, 0x2 ;  /* 0x0000006e0c027211 */ /* 0x000fe200078810ff */
[----:B------:R-:W-:-:S03]  /*30f0*/  IMAD.WIDE.U32 R8, R20, R108, R8 ;  /* 0x0000006c14087225 */ /* 0x000fc600078e0008 */
[----:B------:R-:W-:Y:S02]  /*3100*/  LEA.HI.X R3, R12, R111, R3, 0x2, P4 ;  /* 0x0000006f0c037211 */ /* 0x000fe400020f1403 */
[----:B--2---:R-:W-:-:S05]  /*3110*/  LOP3.LUT R7, R15, 0xffffe000, RZ, 0xc0, !PT ;  /* 0xffffe0000f077812 */ /* 0x004fca00078ec0ff */
[----:B------:R-:W-:-:S04]  /*3120*/  FMUL R7, R7, R90 ;  /* 0x0000005a07077220 */ /* 0x000fc80000400000 */
[----:B------:R-:W-:Y:S01]  /*3130*/  FFMA R105, R24, R89, R7 ;  /* 0x0000005918697223 */ /* 0x000fe20000000007 */
[----:B------:R-:W-:Y:S02]  /*3140*/  LEA.HI.X R7, R104, UR5, R113, 0x2, P3 ;  /* 0x0000000568077c11 */ /* 0x000fe400098f1471 */
[----:B------:R-:W-:Y:S02]  /*3150*/  ISETP.GT.AND P3, PT, R0, RZ, P1 ;  /* 0x000000ff0000720c */ /* 0x000fe40000f64270 */
[----:B------:R-:W-:-:S05]  /*3160*/  F2FP.TF32.F32.PACK_B R105, R105 ;  /* 0x00000069ff69723e */ /* 0x000fca00024050ff */
[----:B------:R0:W-:Y:S06]  /*3170*/  @P2 STG.E desc[UR36][R6.64], R105 ;  /* 0x0000006906002986 */ /* 0x0001ec000c101924 */
[----:B------:R-:W-:Y:S05]  /*3180*/  @!P3 BRA `(.L_x_38) ;  /* 0x000000000004b947 */ /* 0x000fea0003800000 */
[----:B------:R1:W5:Y:S02]  /*3190*/  LDG.E.LTC128B R15, desc[UR36][R2.64+0x4] ;  /* 0x00000424020f7981 */ /* 0x000364000c1e1920 */
.L_x_38:
[----:B------:R-:W-:Y:S05]  /*31a0*/  BSYNC B1 ;  /* 0x0000000000017941 */ /* 0x000fea0003800000 */
.L_x_37:
[----:B-----5:R-:W-:Y:S01]  /*31b0*/  LOP3.LUT R13, R15, 0xffffe000, RZ, 0xc0, !PT ;  /* 0xffffe0000f0d7812 */ /* 0x020fe200078ec0ff */
[----:B------:R-:W-:Y:S01]  /*31c0*/  IMAD.IADD R21, R21, 0x1, R9 ;  /* 0x0000000115157824 */ /* 0x000fe200078e0209 */
[----:B------:R-:W-:Y:S02]  /*31d0*/  IADD3 R9, P2, R4, R8, RZ ;  /* 0x0000000804097210 */ /* 0x000fe40007f5e0ff */
[----:B------:R-:W-:Y:S01]  /*31e0*/  ISETP.GT.AND P0, PT, R0, 0x8, P0 ;  /* 0x000000080000780c */ /* 0x000fe20000704270 */
[----:B------:R-:W-:Y:S02]  /*31f0*/  FMUL R4, R13, R90 ;  /* 0x0000005a0d047220 */ /* 0x000fe40000400000 */
[----:B------:R-:W-:Y:S01]  /*3200*/  IMAD.X R18, R21, 0x1, R5, P2 ;  /* 0x0000000115127824 */ /* 0x000fe200010e0605 */
[----:B------:R-:W-:Y:S01]  /*3210*/  LEA R12, P2, R9, R110, 0x2 ;  /* 0x0000006e090c7211 */ /* 0x000fe200078410ff */
[----:B------:R-:W-:Y:S01]  /*3220*/  FFMA R25, R25, R89, R4 ;  /* 0x0000005919197223 */ /* 0x000fe20000000004 */
[----:B------:R-:W-:-:S02]  /*3230*/  @P3 IMAD.MOV.U32 R4, RZ, RZ, R6 ;  /* 0x000000ffff043224 */ /* 0x000fc400078e0006 */
[----:B------:R-:W-:Y:S01]  /*3240*/  @P3 IMAD.MOV.U32 R5, RZ, RZ, R7 ;  /* 0x000000ffff053224 */ /* 0x000fe200078e0007 */
[----:B------:R-:W-:Y:S02]  /*3250*/  LEA.HI.X R13, R9, R111, R18, 0x2, P2 ;  /* 0x0000006f090d7211 */ /* 0x000fe400010f1412 */
[----:B------:R-:W-:-:S05]  /*3260*/  F2FP.TF32.F32.PACK_B R25, R25 ;  /* 0x00000019ff19723e */ /* 0x000fca00024050ff */
[----:B------:R2:W-:Y:S04]  /*3270*/  @P3 STG.E desc[UR36][R4.64+0x4], R25 ;  /* 0x0000041904003986 */ /* 0x0005e8000c101924 */
[----:B------:R-:W3:Y:S01]  /*3280*/  @P0 LDG.E.LTC128B R15, desc[UR36][R12.64] ;  /* 0x000000240c0f0981 */ /* 0x000ee2000c1e1920 */
[----:B------:R-:W-:Y:S01]  /*3290*/  IADD3 R10, P2, P3, R94, R8, R10 ;  /* 0x000000085e0a7210 */ /* 0x000fe20007b5e00a */
[----:B------:R-:W-:Y:S01]  /*32a0*/  BSSY B1, `(.L_x_39) ;  /* 0x0000011000017945 */ /* 0x000fe20003800000 */
[----:B------:R-:W-:Y:S02]  /*32b0*/  ISETP.GT.AND P1, PT, R0, 0x8, P1 ;  /* 0x000000080000780c */ /* 0x000fe40000f24270 */
[----:B------:R-:W-:Y:S02]  /*32c0*/  IADD3.X R11, R95, R21, R11, P2, P3 ;  /* 0x000000155f0b7210 */ /* 0x000fe400017e640b */
[C---:B------:R-:W-:Y:S01]  /*32d0*/  LEA R8, P2, R96.reuse, R6, 0x2 ;  /* 0x0000000660087211 */ /* 0x040fe200078410ff */
[----:B------:R-:W-:Y:S01]  /*32e0*/  IMAD.WIDE.U32 R10, R19, R106, R10 ;  /* 0x0000006a130a7225 */ /* 0x000fe200078e000a */
[----:B------:R-:W-:-:S03]  /*32f0*/  SHF.L.U64.HI R19, R96, 0x2, R91 ;  /* 0x0000000260137819 */ /* 0x000fc6000001025b */
[----:B------:R-:W-:Y:S01]  /*3300*/  IMAD.IADD R11, R103, 0x1, R11 ;  /* 0x00000001670b7824 */ /* 0x000fe200078e020b */
[----:B--2---:R-:W-:-:S04]  /*3310*/  LEA R4, P3, R10, R110, 0x2 ;  /* 0x0000006e0a047211 */ /* 0x004fc800078610ff */
[----:B------:R-:W-:Y:S02]  /*3320*/  LEA.HI.X R5, R10, R111, R11, 0x2, P3 ;  /* 0x0000006f0a057211 */ /* 0x000fe400018f140b */
[----:B---3--:R-:W-:-:S05]  /*3330*/  LOP3.LUT R9, R15, 0xffffe000, RZ, 0xc0, !PT ;  /* 0xffffe0000f097812 */ /* 0x008fca00078ec0ff */
[----:B------:R-:W-:-:S04]  /*3340*/  FMUL R9, R9, R90 ;  /* 0x0000005a09097220 */ /* 0x000fc80000400000 */
[----:B------:R-:W-:Y:S01]  /*3350*/  FFMA R21, R26, R89, R9 ;  /* 0x000000591a157223 */ /* 0x000fe20000000009 */
[----:B------:R-:W-:-:S04]  /*3360*/  IMAD.X R9, R19, 0x1, R7, P2 ;  /* 0x0000000113097824 */ /* 0x000fc800010e0607 */
[----:B------:R-:W-:-:S05]  /*3370*/  F2FP.TF32.F32.PACK_B R21, R21 ;  /* 0x00000015ff15723e */ /* 0x000fca00024050ff */
[----:B------:R2:W-:Y:S01]  /*3380*/  @P0 STG.E desc[UR36][R8.64], R21 ;  /* 0x0000001508000986 */ /* 0x0005e2000c101924 */
[----:B------:R-:W-:Y:S05]  /*3390*/  @!P1 BRA `(.L_x_40) ;  /* 0x0000000000049947 */ /* 0x000fea0003800000 */
[----:B------:R3:W5:Y:S02]  /*33a0*/  LDG.E.LTC128B R15, desc[UR36][R4.64+0x4] ;  /* 0x00000424040f7981 */ /* 0x000764000c1e1920 */
.L_x_40:
[----:B------:R-:W-:Y:S05]  /*33b0*/  BSYNC B1 ;  /* 0x0000000000017941 */ /* 0x000fea0003800000 */
.L_x_39:
[----:B-----5:R-:W-:Y:S01]  /*33c0*/  LOP3.LUT R11, R15, 0xffffe000, RZ, 0xc0, !PT ;  /* 0xffffe0000f0b7812 */ /* 0x020fe200078ec0ff */
[----:B------:R-:W-:Y:S01]  /*33d0*/  BSSY B1, `(.L_x_41) ;  /* 0x0000009000017945 */ /* 0x000fe20003800000 */
[----:B------:R-:W-:-:S03]  /*33e0*/  ISETP.GT.AND P0, PT, R14, 0x8, PT ;  /* 0x000000080e00780c */ /* 0x000fc60003f04270 */
[----:B------:R-:W-:Y:S01]  /*33f0*/  FMUL R10, R11, R90 ;  /* 0x0000005a0b0a7220 */ /* 0x000fe20000400000 */
[----:B------:R-:W-:-:S03]  /*3400*/  ISETP.GT.AND P2, PT, R0, RZ, P0 ;  /* 0x000000ff0000720c */ /* 0x000fc60000744270 */
[----:B------:R-:W-:-:S05]  /*3410*/  FFMA R27, R27, R89, R10 ;  /* 0x000000591b1b7223 */ /* 0x000fca000000000a */
[----:B------:R-:W-:-:S05]  /*3420*/  F2FP.TF32.F32.PACK_B R27, R27 ;  /* 0x0000001bff1b723e */ /* 0x000fca00024050ff */
[----:B------:R4:W-:Y:S01]  /*3430*/  @P1 STG.E desc[UR36][R8.64+0x4], R27 ;  /* 0x0000041b08001986 */ /* 0x0009e2000c101924 */
[----:B------:R-:W-:Y:S05]  /*3440*/  @!P2 BRA `(.L_x_42) ;  /* 0x000000000004a947 */ /* 0x000fea0003800000 */
[----:B------:R0:W5:Y:S02]  /*3450*/  LDG.E.LTC128B R15, desc[UR36][R2.64+0x20] ;  /* 0x00002024020f7981 */ /* 0x000164000c1e1920 */
.L_x_42:
[----:B------:R-:W-:Y:S05]  /*3460*/  BSYNC B1 ;  /* 0x0000000000017941 */ /* 0x000fea0003800000 */
.L_x_41:
        /* <DEDUP_REMOVED lines=10> */
.L_x_44:
[----:B------:R-:W-:Y:S05]  /*3510*/  BSYNC B1 ;  /* 0x0000000000017941 */ /* 0x000fea0003800000 */
.L_x_43:
[----:B0----5:R-:W-:Y:S01]  /*3520*/  LOP3.LUT R11, R15, 0xffffe000, RZ, 0xc0, !PT ;  /* 0xffffe0000f0b7812 */ /* 0x021fe200078ec0ff */
[----:B------:R-:W-:Y:S01]  /*3530*/  BSSY B1, `(.L_x_45) ;  /* 0x0000008000017945 */ /* 0x000fe20003800000 */
[----:B------:R-:W-:-:S03]  /*3540*/  ISETP.GT.AND P0, PT, R0, 0x8, P0 ;  /* 0x000000080000780c */ /* 0x000fc60000704270 */
[----:B------:R-:W-:-:S04]  /*3550*/  FMUL R10, R11, R90 ;  /* 0x0000005a0b0a7220 */ /* 0x000fc80000400000 */
[----:B------:R-:W-:-:S05]  /*3560*/  FFMA R29, R29, R89, R10 ;  /* 0x000000591d1d7223 */ /* 0x000fca000000000a */
[----:B------:R-:W-:-:S05]  /*3570*/  F2FP.TF32.F32.PACK_B R29, R29 ;  /* 0x0000001dff1d723e */ /* 0x000fca00024050ff */
[----:B------:R0:W-:Y:S01]  /*3580*/  @P3 STG.E desc[UR36][R6.64+0x24], R29 ;  /* 0x0000241d06003986 */ /* 0x0001e2000c101924 */
[----:B------:R-:W-:Y:S05]  /*3590*/  @!P0 BRA `(.L_x_46) ;  /* 0x0000000000048947 */ /* 0x000fea0003800000 */
[----:B------:R0:W5:Y:S02]  /*35a0*/  LDG.E.LTC128B R15, desc[UR36][R4.64+0x20] ;  /* 0x00002024040f7981 */ /* 0x000164000c1e1920 */
.L_x_46:
[----:B------:R-:W-:Y:S05]  /*35b0*/  BSYNC B1 ;  /* 0x0000000000017941 */ /* 0x000fea0003800000 */
.L_x_45:
[----:B-----5:R-:W-:Y:S01]  /*35c0*/  LOP3.LUT R11, R15, 0xffffe000, RZ, 0xc0, !PT ;  /* 0xffffe0000f0b7812 */ /* 0x020fe200078ec0ff */
        /* <DEDUP_REMOVED lines=8> */
.L_x_48:
[----:B------:R-:W-:Y:S05]  /*3650*/  BSYNC B1 ;  /* 0x0000000000017941 */ /* 0x000fea0003800000 */
.L_x_47:
[----:B0----5:R-:W-:Y:S01]  /*3660*/  LOP3.LUT R11, R15, 0xffffe000, RZ, 0xc0, !PT ;  /* 0xffffe0000f0b7812 */ /* 0x021fe200078ec0ff */
        /* <DEDUP_REMOVED lines=9> */
.L_x_50:
[----:B------:R-:W-:Y:S05]  /*3700*/  BSYNC B1 ;  /* 0x0000000000017941 */ /* 0x000fea0003800000 */
.L_x_49:
        /* <DEDUP_REMOVED lines=10> */
.L_x_52:
[----:B------:R-:W-:Y:S05]  /*37b0*/  BSYNC B1 ;  /* 0x0000000000017941 */ /* 0x000fea0003800000 */
.L_x_51:
        /* <DEDUP_REMOVED lines=9> */
.L_x_54:
[----:B------:R-:W-:Y:S05]  /*3850*/  BSYNC B1 ;  /* 0x0000000000017941 */ /* 0x000fea0003800000 */
.L_x_53:
        /* <DEDUP_REMOVED lines=9> */
.L_x_56:
[----:B------:R-:W-:Y:S05]  /*38f0*/  BSYNC B1 ;  /* 0x0000000000017941 */ /* 0x000fea0003800000 */
.L_x_55:
        /* <DEDUP_REMOVED lines=10> */
.L_x_58:
[----:B------:R-:W-:Y:S05]  /*39a0*/  BSYNC B1 ;  /* 0x0000000000017941 */ /* 0x000fea0003800000 */
.L_x_57:
        /* <DEDUP_REMOVED lines=10> */
.L_x_60:
[----:B------:R-:W-:Y:S05]  /*3a50*/  BSYNC B1 ;  /* 0x0000000000017941 */ /* 0x000fea0003800000 */
.L_x_59:
        /* <DEDUP_REMOVED lines=9> */
.L_x_62:
[----:B------:R-:W-:Y:S05]  /*3af0*/  BSYNC B1 ;  /* 0x0000000000017941 */ /* 0x000fea0003800000 */
.L_x_61:
        /* <DEDUP_REMOVED lines=9> */
.L_x_64:
[----:B------:R-:W-:Y:S05]  /*3b90*/  BSYNC B1 ;  /* 0x0000000000017941 */ /* 0x000fea0003800000 */
.L_x_63:
        /* <DEDUP_REMOVED lines=10> */
.L_x_66:
[----:B------:R-:W-:Y:S05]  /*3c40*/  BSYNC B1 ;  /* 0x0000000000017941 */ /* 0x000fea0003800000 */
.L_x_65:
        /* <DEDUP_REMOVED lines=10> */
.L_x_68:
[----:B------:R-:W-:Y:S05]  /*3cf0*/  BSYNC B1 ;  /* 0x0000000000017941 */ /* 0x000fea0003800000 */
.L_x_67:
        /* <DEDUP_REMOVED lines=9> */
.L_x_70:
[----:B------:R-:W-:Y:S05]  /*3d90*/  BSYNC B1 ;  /* 0x0000000000017941 */ /* 0x000fea0003800000 */
.L_x_69:
        /* <DEDUP_REMOVED lines=9> */
.L_x_72:
[----:B------:R-:W-:Y:S05]  /*3e30*/  BSYNC B1 ;  /* 0x0000000000017941 */ /* 0x000fea0003800000 */
.L_x_71:
        /* <DEDUP_REMOVED lines=10> */
.L_x_74:
[----:B------:R-:W-:Y:S05]  /*3ee0*/  BSYNC B1 ;  /* 0x0000000000017941 */ /* 0x000fea0003800000 */
.L_x_73:
        /* <DEDUP_REMOVED lines=10> */
.L_x_76:
[----:B------:R-:W-:Y:S05]  /*3f90*/  BSYNC B1 ;  /* 0x0000000000017941 */ /* 0x000fea0003800000 */
.L_x_75:
        /* <DEDUP_REMOVED lines=9> */
.L_x_78:
[----:B------:R-:W-:Y:S05]  /*4030*/  BSYNC B1 ;  /* 0x0000000000017941 */ /* 0x000fea0003800000 */
.L_x_77:
        /* <DEDUP_REMOVED lines=9> */
.L_x_80:
[----:B------:R-:W-:Y:S05]  /*40d0*/  BSYNC B1 ;  /* 0x0000000000017941 */ /* 0x000fea0003800000 */
.L_x_79:
        /* <DEDUP_REMOVED lines=10> */
.L_x_82:
[----:B------:R-:W-:Y:S05]  /*4180*/  BSYNC B1 ;  /* 0x0000000000017941 */ /* 0x000fea0003800000 */
.L_x_81:
        /* <DEDUP_REMOVED lines=10> */
.L_x_84:
[----:B------:R-:W-:Y:S05]  /*4230*/  BSYNC B1 ;  /* 0x0000000000017941 */ /* 0x000fea0003800000 */
.L_x_83:
        /* <DEDUP_REMOVED lines=9> */
.L_x_86:
[----:B------:R-:W-:Y:S05]  /*42d0*/  BSYNC B1 ;  /* 0x0000000000017941 */ /* 0x000fea0003800000 */
.L_x_85:
        /* <DEDUP_REMOVED lines=9> */
.L_x_88:
[----:B------:R-:W-:Y:S05]  /*4370*/  BSYNC B1 ;  /* 0x0000000000017941 */ /* 0x000fea0003800000 */
.L_x_87:
        /* <DEDUP_REMOVED lines=10> */
.L_x_90:
[----:B------:R-:W-:Y:S05]  /*4420*/  BSYNC B1 ;  /* 0x0000000000017941 */ /* 0x000fea0003800000 */
.L_x_89:
        /* <DEDUP_REMOVED lines=10> */
.L_x_92:
[----:B------:R-:W-:Y:S05]  /*44d0*/  BSYNC B1 ;  /* 0x0000000000017941 */ /* 0x000fea0003800000 */
.L_x_91:
        /* <DEDUP_REMOVED lines=9> */
.L_x_94:
[----:B------:R-:W-:Y:S05]  /*4570*/  BSYNC B1 ;  /* 0x0000000000017941 */ /* 0x000fea0003800000 */
.L_x_93:
        /* <DEDUP_REMOVED lines=9> */
.L_x_96:
[----:B------:R-:W-:Y:S05]  /*4610*/  BSYNC B1 ;  /* 0x0000000000017941 */ /* 0x000fea0003800000 */
.L_x_95:
        /* <DEDUP_REMOVED lines=10> */
.L_x_98:
[----:B------:R-:W-:Y:S05]  /*46c0*/  BSYNC B1 ;  /* 0x0000000000017941 */ /* 0x000fea0003800000 */
.L_x_97:
        /* <DEDUP_REMOVED lines=10> */
.L_x_100:
[----:B------:R-:W-:Y:S05]  /*4770*/  BSYNC B1 ;  /* 0x0000000000017941 */ /* 0x000fea0003800000 */
.L_x_99:
        /* <DEDUP_REMOVED lines=9> */
.L_x_102:
[----:B------:R-:W-:Y:S05]  /*4810*/  BSYNC B1 ;  /* 0x0000000000017941 */ /* 0x000fea0003800000 */
.L_x_101:
        /* <DEDUP_REMOVED lines=9> */
.L_x_104:
[----:B------:R-:W-:Y:S05]  /*48b0*/  BSYNC B1 ;  /* 0x0000000000017941 */ /* 0x000fea0003800000 */
.L_x_103:
        /* <DEDUP_REMOVED lines=10> */
.L_x_106:
[----:B------:R-:W-:Y:S05]  /*4960*/  BSYNC B1 ;  /* 0x0000000000017941 */ /* 0x000fea0003800000 */
.L_x_105:
        /* <DEDUP_REMOVED lines=10> */
.L_x_108:
[----:B------:R-:W-:Y:S05]  /*4a10*/  BSYNC B1 ;  /* 0x0000000000017941 */ /* 0x000fea0003800000 */
.L_x_107:
        /* <DEDUP_REMOVED lines=9> */
.L_x_110:
[----:B------:R-:W-:Y:S05]  /*4ab0*/  BSYNC B1 ;  /* 0x0000000000017941 */ /* 0x000fea0003800000 */
.L_x_109:
        /* <DEDUP_REMOVED lines=9> */
.L_x_112:
[----:B------:R-:W-:Y:S05]  /*4b50*/  BSYNC B1 ;  /* 0x0000000000017941 */ /* 0x000fea0003800000 */
.L_x_111:
        /* <DEDUP_REMOVED lines=10> */
.L_x_114:
[----:B------:R-:W-:Y:S05]  /*4c00*/  BSYNC B1 ;  /* 0x0000000000017941 */ /* 0x000fea0003800000 */
.L_x_113:
        /* <DEDUP_REMOVED lines=10> */
.L_x_116:
[----:B------:R-:W-:Y:S05]  /*4cb0*/  BSYNC B1 ;  /* 0x0000000000017941 */ /* 0x000fea0003800000 */
.L_x_115:
        /* <DEDUP_REMOVED lines=9> */
.L_x_118:
[----:B------:R-:W-:Y:S05]  /*4d50*/  BSYNC B1 ;  /* 0x0000000000017941 */ /* 0x000fea0003800000 */
.L_x_117:
        /* <DEDUP_REMOVED lines=9> */
.L_x_120:
[----:B------:R-:W-:Y:S05]  /*4df0*/  BSYNC B1 ;  /* 0x0000000000017941 */ /* 0x000fea0003800000 */
.L_x_119:
        /* <DEDUP_REMOVED lines=10> */
.L_x_122:
[----:B------:R-:W-:Y:S05]  /*4ea0*/  BSYNC B1 ;  /* 0x0000000000017941 */ /* 0x000fea0003800000 */
.L_x_121:
        /* <DEDUP_REMOVED lines=10> */
.L_x_124:
[----:B------:R-:W-:Y:S05]  /*4f50*/  BSYNC B1 ;  /* 0x0000000000017941 */ /* 0x000fea0003800000 */
.L_x_123:
        /* <DEDUP_REMOVED lines=9> */
.L_x_126:
[----:B------:R-:W-:Y:S05]  /*4ff0*/  BSYNC B1 ;  /* 0x0000000000017941 */ /* 0x000fea0003800000 */
.L_x_125:
        /* <DEDUP_REMOVED lines=9> */
.L_x_128:
[----:B------:R-:W-:Y:S05]  /*5090*/  BSYNC B1 ;  /* 0x0000000000017941 */ /* 0x000fea0003800000 */
.L_x_127:
        /* <DEDUP_REMOVED lines=10> */
.L_x_130:
[----:B------:R-:W-:Y:S05]  /*5140*/  BSYNC B1 ;  /* 0x0000000000017941 */ /* 0x000fea0003800000 */
.L_x_129:
        /* <DEDUP_REMOVED lines=10> */
.L_x_132:
[----:B------:R-:W-:Y:S05]  /*51f0*/  BSYNC B1 ;  /* 0x0000000000017941 */ /* 0x000fea0003800000 */
.L_x_131:
        /* <DEDUP_REMOVED lines=9> */
.L_x_134:
[----:B------:R-:W-:Y:S05]  /*5290*/  BSYNC B1 ;  /* 0x0000000000017941 */ /* 0x000fea0003800000 */
.L_x_133:
        /* <DEDUP_REMOVED lines=9> */
.L_x_136:
[----:B------:R-:W-:Y:S05]  /*5330*/  BSYNC B1 ;  /* 0x0000000000017941 */ /* 0x000fea0003800000 */
.L_x_135:
        /* <DEDUP_REMOVED lines=10> */
.L_x_138:
[----:B------:R-:W-:Y:S05]  /*53e0*/  BSYNC B1 ;  /* 0x0000000000017941 */ /* 0x000fea0003800000 */
.L_x_137:
        /* <DEDUP_REMOVED lines=10> */
.L_x_140:
[----:B------:R-:W-:Y:S05]  /*5490*/  BSYNC B1 ;  /* 0x0000000000017941 */ /* 0x000fea0003800000 */
.L_x_139:
        /* <DEDUP_REMOVED lines=9> */
.L_x_142:
[----:B------:R-:W-:Y:S05]  /*5530*/  BSYNC B1 ;  /* 0x0000000000017941 */ /* 0x000fea0003800000 */
.L_x_141:
        /* <DEDUP_REMOVED lines=9> */
.L_x_144:
[----:B------:R-:W-:Y:S05]  /*55d0*/  BSYNC B1 ;  /* 0x0000000000017941 */ /* 0x000fea0003800000 */
.L_x_143:
        /* <DEDUP_REMOVED lines=10> */
.L_x_146:
[----:B------:R-:W-:Y:S05]  /*5680*/  BSYNC B1 ;  /* 0x0000000000017941 */ /* 0x000fea0003800000 */
.L_x_145:
        /* <DEDUP_REMOVED lines=10> */
.L_x_148:
[----:B------:R-:W-:Y:S05]  /*5730*/  BSYNC B1 ;  /* 0x0000000000017941 */ /* 0x000fea0003800000 */
.L_x_147:
        /* <DEDUP_REMOVED lines=9> */
.L_x_150:
[----:B------:R-:W-:Y:S05]  /*57d0*/  BSYNC B1 ;  /* 0x0000000000017941 */ /* 0x000fea0003800000 */
.L_x_149:
        /* <DEDUP_REMOVED lines=9> */
.L_x_152:
[----:B------:R-:W-:Y:S05]  /*5870*/  BSYNC B1 ;  /* 0x0000000000017941 */ /* 0x000fea0003800000 */
.L_x_151:
        /* <DEDUP_REMOVED lines=10> */
.L_x_154:
[----:B------:R-:W-:Y:S05]  /*5920*/  BSYNC B1 ;  /* 0x0000000000017941 */ /* 0x000fea0003800000 */
.L_x_153:
        /* <DEDUP_REMOVED lines=10> */
.L_x_156:
[----:B------:R-:W-:Y:S05]  /*59d0*/  BSYNC B1 ;  /* 0x0000000000017941 */ /* 0x000fea0003800000 */
.L_x_155:
[----:B01---5:R-:W-:Y:S01]  /*59e0*/  LOP3.LUT R3, R15, 0xffffe000, RZ, 0xc0, !PT ;  /* 0xffffe0000f037812 */ /* 0x023fe200078ec0ff */
        /* <DEDUP_REMOVED lines=8> */
.L_x_158:
[----:B------:R-:W-:Y:S05]  /*5a70*/  BSYNC B1 ;  /* 0x0000000000017941 */ /* 0x000fea0003800000 */
.L_x_157:
[----:B-----5:R-:W-:Y:S01]  /*5a80*/  LOP3.LUT R3, R15, 0xffffe000, RZ, 0xc0, !PT ;  /* 0xffffe0000f037812 */ /* 0x020fe200078ec0ff */
[----:B------:R-:W-:Y:S01]  /*5a90*/  @P0 IMAD.MOV.U32 R2, RZ, RZ, R8 ;  /* 0x000000ffff020224 */ /* 0x000fe200078e0008 */
[----:B------:R-:W-:Y:S01]  /*5aa0*/  ISETP.GT.AND P1, PT, R0, 0x8, P1 ;  /* 0x000000080000780c */ /* 0x000fe20000f24270 */
[----:B------:R-:W-:Y:S02]  /*5ab0*/  BSSY B1, `(.L_x_159) ;  /* 0x0000008000017945 */ /* 0x000fe40003800000 */
[----:B------:R-:W-:-:S04]  /*5ac0*/  FMUL R3, R3, R90 ;  /* 0x0000005a03037220 */ /* 0x000fc80000400000 */
[----:B0-----:R-:W-:Y:S01]  /*5ad0*/  FFMA R7, R86, R89, R3 ;  /* 0x0000005956077223 */ /* 0x001fe20000000003 */
[----:B------:R-:W-:-:S04]  /*5ae0*/  @P0 IMAD.MOV.U32 R3, RZ, RZ, R9 ;  /* 0x000000ffff030224 */ /* 0x000fc800078e0009 */
[----:B------:R-:W-:-:S05]  /*5af0*/  F2FP.TF32.F32.PACK_B R7, R7 ;  /* 0x00000007ff07723e */ /* 0x000fca00024050ff */
[----:B------:R0:W-:Y:S01]  /*5b00*/  @P0 STG.E desc[UR36][R2.64+0x1e0], R7 ;  /* 0x0001e00702000986 */ /* 0x0001e2000c101924 */
[----:B------:R-:W-:Y:S05]  /*5b10*/  @!P1 BRA `(.L_x_160) ;  /* 0x0000000000049947 */ /* 0x000fea0003800000 */
[----:B------:R0:W5:Y:S02]  /*5b20*/  LDG.E.LTC128B R15, desc[UR36][R4.64+0x1e4] ;  /* 0x0001e424040f7981 */ /* 0x000164000c1e1920 */
.L_x_160:
[----:B------:R-:W-:Y:S05]  /*5b30*/  BSYNC B1 ;  /* 0x0000000000017941 */ /* 0x000fea0003800000 */
.L_x_159:
[----:B------:R-:W-:Y:S05]  /*5b40*/  @!P1 BRA `(.L_x_161) ;  /* 0x0000001000b09947 */ /* 0x000fea0003800000 */
[----:B-----5:R-:W-:-:S05]  /*5b50*/  LOP3.LUT R15, R15, 0xffffe000, RZ, 0xc0, !PT ;  /* 0xffffe0000f0f7812 */ /* 0x020fca00078ec0ff */
[----:B------:R-:W-:-:S04]  /*5b60*/  FMUL R0, R15, R90 ;  /* 0x0000005a0f007220 */ /* 0x000fc80000400000 */
[----:B------:R-:W-:-:S05]  /*5b70*/  FFMA R87, R87, R89, R0 ;  /* 0x0000005957577223 */ /* 0x000fca0000000000 */
[----:B------:R-:W-:-:S05]  /*5b80*/  F2FP.TF32.F32.PACK_B R87, R87 ;  /* 0x00000057ff57723e */ /* 0x000fca00024050ff */
[----:B------:R0:W-:Y:S01]  /*5b90*/  STG.E desc[UR36][R8.64+0x1e4], R87 ;  /* 0x0001e45708007986 */ /* 0x0001e2000c101924 */
[----:B------:R-:W-:Y:S05]  /*5ba0*/  BRA `(.L_x_161) ;  /* 0x0000001000987947 */ /* 0x000fea0003800000 */
.L_x_36:
[----:B------:R-:W-:Y:S01]  /*5bb0*/  ULDC.64 UR4, c[0x0][0x5c0] ;  /* 0x0001700000047ab9 */ /* 0x000fe20000000a00 */
[-C--:B------:R-:W-:Y:S01]  /*5bc0*/  FMUL R7, R24, R89.reuse ;  /* 0x0000005918077220 */ /* 0x080fe20000400000 */
[----:B------:R-:W-:Y:S01]  /*5bd0*/  LEA R2, P1, R104, UR4, 0x2 ;  /* 0x0000000468027c11 */ /* 0x000fe2000f8210ff */
[-C--:B------:R-:W-:Y:S01]  /*5be0*/  FMUL R25, R25, R89.reuse ;  /* 0x0000005919197220 */ /* 0x080fe20000400000 */
[----:B------:R-:W-:Y:S01]  /*5bf0*/  ISETP.GT.AND P3, PT, R14, 0x1, PT ;  /* 0x000000010e00780c */ /* 0x000fe20003f64270 */
[----:B------:R-:W-:Y:S01]  /*5c00*/  FMUL R9, R26, R89 ;  /* 0x000000591a097220 */ /* 0x000fe20000400000 */
[----:B------:R-:W-:Y:S01]  /*5c10*/  F2FP.TF32.F32.PACK_B R7, R7 ;  /* 0x00000007ff07723e */ /* 0x000fe200024050ff */
[-C--:B------:R-:W-:Y:S01]  /*5c20*/  FMUL R27, R27, R89.reuse ;  /* 0x000000591b1b7220 */ /* 0x080fe20000400000 */
[----:B------:R-:W-:Y:S01]  /*5c30*/  LEA.HI.X R3, R104, UR5, R113, 0x2, P1 ;  /* 0x0000000568037c11 */ /* 0x000fe200088f1471 */
[-C--:B------:R-:W-:Y:S01]  /*5c40*/  FMUL R29, R29, R89.reuse ;  /* 0x000000591d1d7220 */ /* 0x080fe20000400000 */
[----:B------:R-:W-:Y:S01]  /*5c50*/  ISETP.GT.AND P1, PT, R0, RZ, P3 ;  /* 0x000000ff0000720c */ /* 0x000fe20001f24270 */
[----:B------:R-:W-:Y:S01]  /*5c60*/  FMUL R11, R30, R89 ;  /* 0x000000591e0b7220 */ /* 0x000fe20000400000 */
[----:B------:R-:W-:Y:S01]  /*5c70*/  F2FP.TF32.F32.PACK_B R25, R25 ;  /* 0x00000019ff19723e */ /* 0x000fe200024050ff */
[----:B------:R0:W-:Y:S01]  /*5c80*/  @P2 STG.E desc[UR36][R2.64], R7 ;  /* 0x0000000702002986 */ /* 0x0001e2000c101924 */
[----:B------:R-:W-:Y:S01]  /*5c90*/  ISETP.GT.AND P2, PT, R0, 0x8, P0 ;  /* 0x000000080000780c */ /* 0x000fe20000744270 */
[-C--:B------:R-:W-:Y:S01]  /*5ca0*/  FMUL R31, R31, R89.reuse ;  /* 0x000000591f1f7220 */ /* 0x080fe20000400000 */
[----:B------:R-:W-:Y:S01]  /*5cb0*/  ISETP.GT.AND P0, PT, R14, 0x8, PT ;  /* 0x000000080e00780c */ /* 0x000fe20003f04270 */
[-C--:B------:R-:W-:Y:S01]  /*5cc0*/  FMUL R33, R33, R89.reuse ;  /* 0x0000005921217220 */ /* 0x080fe20000400000 */
[C---:B------:R-:W-:Y:S01]  /*5cd0*/  SHF.L.U64.HI R5, R96.reuse, 0x2, R91 ;  /* 0x0000000260057819 */ /* 0x040fe2000001025b */
[-C--:B------:R-:W-:Y:S01]  /*5ce0*/  FMUL R35, R35, R89.reuse ;  /* 0x0000005923237220 */ /* 0x080fe20000400000 */
[----:B------:R-:W-:Y:S01]  /*5cf0*/  LEA R4, P4, R96, R2, 0x2 ;  /* 0x0000000260047211 */ /* 0x000fe200078810ff */
[----:B------:R-:W-:Y:S01]  /*5d00*/  FMUL R37, R37, R89 ;  /* 0x0000005925257220 */ /* 0x000fe20000400000 */
[C---:B------:R-:W-:Y:S01]  /*5d10*/  ISETP.GT.AND P3, PT, R0.reuse, 0x8, P3 ;  /* 0x000000080000780c */ /* 0x040fe20001f64270 */
[----:B------:R-:W-:Y:S01]  /*5d20*/  @P1 STG.E desc[UR36][R2.64+0x4], R25 ;  /* 0x0000041902001986 */ /* 0x000fe2000c101924 */
[----:B------:R-:W-:Y:S01]  /*5d30*/  ISETP.GT.AND P5, PT, R0, RZ, P0 ;  /* 0x000000ff0000720c */ /* 0x000fe200007a4270 */
[----:B------:R-:W-:Y:S01]  /*5d40*/  IMAD.X R5, R5, 0x1, R3, P4 ;  /* 0x0000000105057824 */ /* 0x000fe200020e0603 */
[----:B------:R-:W-:Y:S01]  /*5d50*/  F2FP.TF32.F32.PACK_B R9, R9 ;  /* 0x00000009ff09723e */ /* 0x000fe200024050ff */
[-C--:B0-----:R-:W-:Y:S01]  /*5d60*/  FMUL R7, R28, R89.reuse ;  /* 0x000000591c077220 */ /* 0x081fe20000400000 */
[----:B------:R-:W-:Y:S01]  /*5d70*/  ISETP.GT.AND P1, PT, R14, 0x9, PT ;  /* 0x000000090e00780c */ /* 0x000fe20003f24270 */
[----:B------:R-:W-:Y:S01]  /*5d80*/  FMUL R39, R39, R89 ;  /* 0x0000005927277220 */ /* 0x000fe20000400000 */
[----:B------:R-:W-:Y:S01]  /*5d90*/  F2FP.TF32.F32.PACK_B R27, R27 ;  /* 0x0000001bff1b723e */ /* 0x000fe200024050ff */
[----:B------:R0:W-:Y:S01]  /*5da0*/  @P2 STG.E desc[UR36][R4.64], R9 ;  /* 0x0000000904002986 */ /* 0x0001e2000c101924 */
[----:B------:R-:W-:Y:S01]  /*5db0*/  F2FP.TF32.F32.PACK_B R7, R7 ;  /* 0x00000007ff07723e */ /* 0x000fe200024050ff */
[-C--:B------:R-:W-:Y:S01]  /*5dc0*/  FMUL R41, R41, R89.reuse ;  /* 0x0000005929297220 */ /* 0x080fe20000400000 */
[C---:B------:R-:W-:Y:S01]  /*5dd0*/  ISETP.GT.AND P4, PT, R0.reuse, RZ, P1 ;  /* 0x000000ff0000720c */ /* 0x040fe20000f84270 */
[----:B------:R-:W-:Y:S01]  /*5de0*/  @P3 STG.E desc[UR36][R4.64+0x4], R27 ;  /* 0x0000041b04003986 */ /* 0x000fe2000c101924 */
[----:B------:R-:W-:Y:S01]  /*5df0*/  ISETP.GT.AND P2, PT, R0, 0x8, P0 ;  /* 0x000000080000780c */ /* 0x000fe20000744270 */
[-C--:B------:R-:W-:Y:S01]  /*5e00*/  FMUL R43, R43, R89.reuse ;  /* 0x000000592b2b7220 */ /* 0x080fe20000400000 */
[----:B------:R-:W-:Y:S01]  /*5e10*/  ISETP.GT.AND P0, PT, R14, 0x10, PT ;  /* 0x000000100e00780c */ /* 0x000fe20003f04270 */
[----:B------:R1:W-:Y:S01]  /*5e20*/  @P5 STG.E desc[UR36][R2.64+0x20], R7 ;  /* 0x0000200702005986 */ /* 0x0003e2000c101924 */
[C---:B------:R-:W-:Y:S01]  /*5e30*/  ISETP.GT.AND P3, PT, R0.reuse, 0x8, P1 ;  /* 0x000000080000780c */ /* 0x040fe20000f64270 */
[-C--:B------:R-:W-:Y:S01]  /*5e40*/  FMUL R45, R45, R89.reuse ;  /* 0x000000592d2d7220 */ /* 0x080fe20000400000 */
[----:B------:R-:W-:Y:S01]  /*5e50*/  ISETP.GT.AND P5, PT, R0, RZ, P0 ;  /* 0x000000ff0000720c */ /* 0x000fe200007a4270 */
[----:B0-----:R-:W-:Y:S01]  /*5e60*/  FMUL R9, R34, R89 ;  /* 0x0000005922097220 */ /* 0x001fe20000400000 */
[----:B------:R-:W-:Y:S01]  /*5e70*/  F2FP.TF32.F32.PACK_B R29, R29 ;  /* 0x0000001dff1d723e */ /* 0x000fe200024050ff */
[----:B------:R-:W-:Y:S01]  /*5e80*/  FMUL R47, R47, R89 ;  /* 0x000000592f2f7220 */ /* 0x000fe20000400000 */
[----:B------:R-:W-:Y:S01]  /*5e90*/  F2FP.TF32.F32.PACK_B R11, R11 ;  /* 0x0000000bff0b723e */ /* 0x000fe200024050ff */
[----:B------:R-:W-:Y:S01]  /*5ea0*/  FMUL R49, R49, R89 ;  /* 0x0000005931317220 */ /* 0x000fe20000400000 */
[----:B------:R-:W-:Y:S01]  /*5eb0*/  ISETP.GT.AND P1, PT, R14, 0x11, PT ;  /* 0x000000110e00780c */ /* 0x000fe20003f24270 */
[----:B------:R-:W-:Y:S01]  /*5ec0*/  @P4 STG.E desc[UR36][R2.64+0x24], R29 ;  /* 0x0000241d02004986 */ /* 0x000fe2000c101924 */
[----:B------:R-:W-:Y:S01]  /*5ed0*/  F2FP.TF32.F32.PACK_B R31, R31 ;  /* 0x0000001fff1f723e */ /* 0x000fe200024050ff */
[-C--:B-1----:R-:W-:Y:S01]  /*5ee0*/  FMUL R7, R32, R89.reuse ;  /* 0x0000005920077220 */ /* 0x082fe20000400000 */
[C---:B------:R-:W-:Y:S01]  /*5ef0*/  ISETP.GT.AND P4, PT, R0.reuse, RZ, P1 ;  /* 0x000000ff0000720c */ /* 0x040fe20000f84270 */
[----:B------:R0:W-:Y:S01]  /*5f00*/  @P2 STG.E desc[UR36][R4.64+0x20], R11 ;  /* 0x0000200b04002986 */ /* 0x0001e2000c101924 */
[----:B------:R-:W-:Y:S01]  /*5f10*/  ISETP.GT.AND P2, PT, R0, 0x8, P0 ;  /* 0x000000080000780c */ /* 0x000fe20000744270 */
[----:B------:R-:W-:Y:S01]  /*5f20*/  FMUL R51, R51, R89 ;  /* 0x0000005933337220 */ /* 0x000fe20000400000 */
[----:B------:R-:W-:Y:S01]  /*5f30*/  F2FP.TF32.F32.PACK_B R7, R7 ;  /* 0x00000007ff07723e */ /* 0x000fe200024050ff */
[----:B------:R-:W-:Y:S01]  /*5f40*/  @P3 STG.E desc[UR36][R4.64+0x24], R31 ;  /* 0x0000241f04003986 */ /* 0x000fe2000c101924 */
[----:B------:R-:W-:Y:S01]  /*5f50*/  ISETP.GT.AND P0, PT, R14, 0x18, PT ;  /* 0x000000180e00780c */ /* 0x000fe20003f04270 */
[-C--:B------:R-:W-:Y:S01]  /*5f60*/  FMUL R53, R53, R89.reuse ;  /* 0x0000005935357220 */ /* 0x080fe20000400000 */
[C---:B------:R-:W-:Y:S01]  /*5f70*/  ISETP.GT.AND P3, PT, R0.reuse, 0x8, P1 ;  /* 0x000000080000780c */ /* 0x040fe20000f64270 */
[----:B------:R1:W-:Y:S01]  /*5f80*/  @P5 STG.E desc[UR36][R2.64+0x40], R7 ;  /* 0x0000400702005986 */ /* 0x0003e2000c101924 */
[----:B------:R-:W-:Y:S01]  /*5f90*/  ISETP.GT.AND P5, PT, R0, RZ, P0 ;  /* 0x000000ff0000720c */ /* 0x000fe200007a4270 */
[----:B------:R-:W-:Y:S01]  /*5fa0*/  FMUL R55, R55, R89 ;  /* 0x0000005937377220 */ /* 0x000fe20000400000 */
[----:B------:R-:W-:Y:S01]  /*5fb0*/  F2FP.TF32.F32.PACK_B R33, R33 ;  /* 0x00000021ff21723e */ /* 0x000fe200024050ff */
[----:B0-----:R-:W-:Y:S01]  /*5fc0*/  FMUL R11, R38, R89 ;  /* 0x00000059260b7220 */ /* 0x001fe20000400000 */
[----:B------:R-:W-:Y:S01]  /*5fd0*/  F2FP.TF32.F32.PACK_B R9, R9 ;  /* 0x00000009ff09723e */ /* 0x000fe200024050ff */
[----:B------:R-:W-:Y:S01]  /*5fe0*/  FMUL R57, R57, R89 ;  /* 0x0000005939397220 */ /* 0x000fe20000400000 */
[----:B------:R-:W-:Y:S01]  /*5ff0*/  ISETP.GT.AND P1, PT, R14, 0x19, PT ;  /* 0x000000190e00780c */ /* 0x000fe20003f24270 */
[----:B------:R-:W-:Y:S01]  /*6000*/  @P4 STG.E desc[UR36][R2.64+0x44], R33 ;  /* 0x0000442102004986 */ /* 0x000fe2000c101924 */
[----:B------:R-:W-:Y:S01]  /*6010*/  F2FP.TF32.F32.PACK_B R35, R35 ;  /* 0x00000023ff23723e */ /* 0x000fe200024050ff */
[-C--:B------:R-:W-:Y:S01]  /*6020*/  FMUL R59, R59, R89.reuse ;  /* 0x000000593b3b7220 */ /* 0x080fe20000400000 */
[----:B------:R-:W-:Y:S01]  /*6030*/  ISETP.GT.AND P4, PT, R0, RZ, P1 ;  /* 0x000000ff0000720c */ /* 0x000fe20000f84270 */
[-C--:B-1----:R-:W-:Y:S01]  /*6040*/  FMUL R7, R36, R89.reuse ;  /* 0x0000005924077220 */ /* 0x082fe20000400000 */
[----:B------:R0:W-:Y:S01]  /*6050*/  @P2 STG.E desc[UR36][R4.64+0x40], R9 ;  /* 0x0000400904002986 */ /* 0x0001e2000c101924 */
[----:B------:R-:W-:Y:S01]  /*6060*/  ISETP.GT.AND P2, PT, R0, 0x8, P0 ;  /* 0x000000080000780c */ /* 0x000fe20000744270 */
[----:B------:R-:W-:Y:S01]  /*6070*/  FMUL R61, R61, R89 ;  /* 0x000000593d3d7220 */ /* 0x000fe20000400000 */
[----:B------:R-:W-:Y:S01]  /*6080*/  ISETP.GT.AND P0, PT, R14, 0x20, PT ;  /* 0x000000200e00780c */ /* 0x000fe20003f04270 */
[----:B------:R-:W-:Y:S01]  /*6090*/  @P3 STG.E desc[UR36][R4.64+0x44], R35 ;  /* 0x0000442304003986 */ /* 0x000fe2000c101924 */
[----:B------:R-:W-:Y:S01]  /*60a0*/  F2FP.TF32.F32.PACK_B R7, R7 ;  /* 0x00000007ff07723e */ /* 0x000fe200024050ff */
[-C--:B------:R-:W-:Y:S01]  /*60b0*/  FMUL R63, R63, R89.reuse ;  /* 0x000000593f3f7220 */ /* 0x080fe20000400000 */
[C---:B------:R-:W-:Y:S01]  /*60c0*/  ISETP.GT.AND P3, PT, R0.reuse, 0x8, P1 ;  /* 0x000000080000780c */ /* 0x040fe20000f64270 */
[----:B------:R-:W-:Y:S01]  /*60d0*/  FMUL R65, R65, R89 ;  /* 0x0000005941417220 */ /* 0x000fe20000400000 */
[----:B------:R-:W-:Y:S01]  /*60e0*/  F2FP.TF32.F32.PACK_B R37, R37 ;  /* 0x00000025ff25723e */ /* 0x000fe200024050ff */
[----:B------:R1:W-:Y:S01]  /*60f0*/  @P5 STG.E desc[UR36][R2.64+0x60], R7 ;  /* 0x0000600702005986 */ /* 0x0003e2000c101924 */
[----:B------:R-:W-:Y:S01]  /*6100*/  ISETP.GT.AND P5, PT, R0, RZ, P0 ;  /* 0x000000ff0000720c */ /* 0x000fe200007a4270 */
[----:B0-----:R-:W-:Y:S01]  /*6110*/  FMUL R9, R42, R89 ;  /* 0x000000592a097220 */ /* 0x001fe20000400000 */
[----:B------:R-:W-:Y:S01]  /*6120*/  F2FP.TF32.F32.PACK_B R11, R11 ;  /* 0x0000000bff0b723e */ /* 0x000fe200024050ff */
[----:B------:R-:W-:Y:S01]  /*6130*/  @P4 STG.E desc[UR36][R2.64+0x64], R37 ;  /* 0x0000642502004986 */ /* 0x000fe2000c101924 */
[----:B------:R-:W-:Y:S01]  /*6140*/  ISETP.GT.AND P1, PT, R14, 0x21, PT ;  /* 0x000000210e00780c */ /* 0x000fe20003f24270 */
[----:B------:R-:W-:Y:S01]  /*6150*/  FMUL R67, R67, R89 ;  /* 0x0000005943437220 */ /* 0x000fe20000400000 */
[----:B------:R-:W-:Y:S01]  /*6160*/  F2FP.TF32.F32.PACK_B R39, R39 ;  /* 0x00000027ff27723e */ /* 0x000fe200024050ff */
[----:B------:R0:W-:Y:S01]  /*6170*/  @P2 STG.E desc[UR36][R4.64+0x60], R11 ;  /* 0x0000600b04002986 */ /* 0x0001e2000c101924 */
[C---:B------:R-:W-:Y:S01]  /*6180*/  ISETP.GT.AND P4, PT, R0.reuse, RZ, P1 ;  /* 0x000000ff0000720c */ /* 0x040fe20000f84270 */
[-C--:B------:R-:W-:Y:S01]  /*6190*/  FMUL R69, R69, R89.reuse ;  /* 0x0000005945457220 */ /* 0x080fe20000400000 */
[----:B------:R-:W-:Y:S01]  /*61a0*/  ISETP.GT.AND P2, PT, R0, 0x8, P0 ;  /* 0x000000080000780c */ /* 0x000fe20000744270 */
[-C--:B-1----:R-:W-:Y:S01]  /*61b0*/  FMUL R7, R40, R89.reuse ;  /* 0x0000005928077220 */ /* 0x082fe20000400000 */
[----:B------:R-:W-:Y:S01]  /*61c0*/  ISETP.GT.AND P0, PT, R14, 0x28, PT ;  /* 0x000000280e00780c */ /* 0x000fe20003f04270 */
[----:B------:R-:W-:Y:S01]  /*61d0*/  @P3 STG.E desc[UR36][R4.64+0x64], R39 ;  /* 0x0000642704003986 */ /* 0x000fe2000c101924 */
[----:B------:R-:W-:Y:S01]  /*61e0*/  ISETP.GT.AND P3, PT, R0, 0x8, P1 ;  /* 0x000000080000780c */ /* 0x000fe20000f64270 */
[----:B------:R-:W-:Y:S01]  /*61f0*/  FMUL R71, R71, R89 ;  /* 0x0000005947477220 */ /* 0x000fe20000400000 */
[----:B------:R-:W-:Y:S01]  /*6200*/  F2FP.TF32.F32.PACK_B R7, R7 ;  /* 0x00000007ff07723e */ /* 0x000fe200024050ff */
[----:B------:R-:W-:Y:S01]  /*6210*/  FMUL R73, R73, R89 ;  /* 0x0000005949497220 */ /* 0x000fe20000400000 */
[----:B------:R-:W-:Y:S01]  /*6220*/  F2FP.TF32.F32.PACK_B R41, R41 ;  /* 0x00000029ff29723e */ /* 0x000fe200024050ff */
[----:B0-----:R-:W-:Y:S01]  /*6230*/  FMUL R11, R46, R89 ;  /* 0x000000592e0b7220 */ /* 0x001fe20000400000 */
[----:B------:R-:W-:Y:S01]  /*6240*/  F2FP.TF32.F32.PACK_B R9, R9 ;  /* 0x00000009ff09723e */ /* 0x000fe200024050ff */
[----:B------:R0:W-:Y:S01]  /*6250*/  @P5 STG.E desc[UR36][R2.64+0x80], R7 ;  /* 0x0000800702005986 */ /* 0x0001e2000c101924 */
[----:B------:R-:W-:Y:S01]  /*6260*/  ISETP.GT.AND P5, PT, R0, RZ, P0 ;  /* 0x000000ff0000720c */ /* 0x000fe200007a4270 */
[----:B------:R-:W-:Y:S01]  /*6270*/  FMUL R75, R75, R89 ;  /* 0x000000594b4b7220 */ /* 0x000fe20000400000 */
[----:B------:R-:W-:Y:S01]  /*6280*/  ISETP.GT.AND P1, PT, R14, 0x29, PT ;  /* 0x000000290e00780c */ /* 0x000fe20003f24270 */
[----:B------:R-:W-:Y:S01]  /*6290*/  @P4 STG.E desc[UR36][R2.64+0x84], R41 ;  /* 0x0000842902004986 */ /* 0x000fe2000c101924 */
[----:B------:R-:W-:Y:S01]  /*62a0*/  F2FP.TF32.F32.PACK_B R43, R43 ;  /* 0x0000002bff2b723e */ /* 0x000fe200024050ff */
[-C--:B------:R-:W-:Y:S01]  /*62b0*/  FMUL R77, R77, R89.reuse ;  /* 0x000000594d4d7220 */ /* 0x080fe20000400000 */
[C---:B------:R-:W-:Y:S01]  /*62c0*/  ISETP.GT.AND P4, PT, R0.reuse, RZ, P1 ;  /* 0x000000ff0000720c */ /* 0x040fe20000f84270 */
[----:B------:R1:W-:Y:S01]  /*62d0*/  @P2 STG.E desc[UR36][R4.64+0x80], R9 ;  /* 0x0000800904002986 */ /* 0x0003e2000c101924 */
[----:B------:R-:W-:Y:S01]  /*62e0*/  ISETP.GT.AND P2, PT, R0, 0x8, P0 ;  /* 0x000000080000780c */ /* 0x000fe20000744270 */
[-C--:B------:R-:W-:Y:S01]  /*62f0*/  FMUL R79, R79, R89.reuse ;  /* 0x000000594f4f7220 */ /* 0x080fe20000400000 */
[----:B------:R-:W-:Y:S01]  /*6300*/  ISETP.GT.AND P0, PT, R14, 0x30, PT ;  /* 0x000000300e00780c */ /* 0x000fe20003f04270 */
[-C--:B0-----:R-:W-:Y:S01]  /*6310*/  FMUL R7, R44, R89.reuse ;  /* 0x000000592c077220 */ /* 0x081fe20000400000 */
[----:B------:R-:W-:Y:S01]  /*6320*/  @P3 STG.E desc[UR36][R4.64+0x84], R43 ;  /* 0x0000842b04003986 */ /* 0x000fe2000c101924 */
[----:B------:R-:W-:Y:S01]  /*6330*/  ISETP.GT.AND P3, PT, R0, 0x8, P1 ;  /* 0x000000080000780c */ /* 0x000fe20000f64270 */
[----:B------:R-:W-:Y:S01]  /*6340*/  FMUL R81, R81, R89 ;  /* 0x0000005951517220 */ /* 0x000fe20000400000 */
[----:B------:R-:W-:Y:S01]  /*6350*/  F2FP.TF32.F32.PACK_B R45, R45 ;  /* 0x0000002dff2d723e */ /* 0x000fe200024050ff */
[----:B------:R-:W-:Y:S01]  /*6360*/  FMUL R83, R83, R89 ;  /* 0x0000005953537220 */ /* 0x000fe20000400000 */
[----:B------:R-:W-:Y:S01]  /*6370*/  F2FP.TF32.F32.PACK_B R7, R7 ;  /* 0x00000007ff07723e */ /* 0x000fe200024050ff */
[----:B------:R-:W-:Y:S01]  /*6380*/  FMUL R13, R84, R89 ;  /* 0x00000059540d7220 */ /* 0x000fe20000400000 */
[----:B------:R-:W-:Y:S01]  /*6390*/  F2FP.TF32.F32.PACK_B R11, R11 ;  /* 0x0000000bff0b723e */ /* 0x000fe200024050ff */
[-C--:B-1----:R-:W-:Y:S01]  /*63a0*/  FMUL R9, R50, R89.reuse ;  /* 0x0000005932097220 */ /* 0x082fe20000400000 */
[----:B------:R-:W-:Y:S01]  /*63b0*/  ISETP.GT.AND P1, PT, R14, 0x31, PT ;  /* 0x000000310e00780c */ /* 0x000fe20003f24270 */
[----:B------:R0:W-:Y:S01]  /*63c0*/  @P5 STG.E desc[UR36][R2.64+0xa0], R7 ;  /* 0x0000a00702005986 */ /* 0x0001e2000c101924 */
[C---:B------:R-:W-:Y:S01]  /*63d0*/  ISETP.GT.AND P5, PT, R0.reuse, RZ, P0 ;  /* 0x000000ff0000720c */ /* 0x040fe200007a4270 */
[----:B------:R-:W-:Y:S01]  /*63e0*/  FMUL R85, R85, R89 ;  /* 0x0000005955557220 */ /* 0x000fe20000400000 */
[----:B------:R-:W-:Y:S01]  /*63f0*/  F2FP.TF32.F32.PACK_B R47, R47 ;  /* 0x0000002fff2f723e */ /* 0x000fe200024050ff */
[----:B------:R-:W-:Y:S01]  /*6400*/  @P4 STG.E desc[UR36][R2.64+0xa4], R45 ;  /* 0x0000a42d02004986 */ /* 0x000fe2000c101924 */
[----:B------:R-:W-:Y:S01]  /*6410*/  ISETP.GT.AND P4, PT, R0, RZ, P1 ;  /* 0x000000ff0000720c */ /* 0x000fe20000f84270 */
[----:B------:R-:W-:Y:S01]  /*6420*/  FMUL R15, R86, R89 ;  /* 0x00000059560f7220 */ /* 0x000fe20000400000 */
[----:B------:R-:W-:Y:S01]  /*6430*/  F2FP.TF32.F32.PACK_B R49, R49 ;  /* 0x00000031ff31723e */ /* 0x000fe200024050ff */
[----:B------:R1:W-:Y:S01]  /*6440*/  @P2 STG.E desc[UR36][R4.64+0xa0], R11 ;  /* 0x0000a00b04002986 */ /* 0x0003e2000c101924 */
[----:B------:R-:W-:Y:S01]  /*6450*/  ISETP.GT.AND P2, PT, R0, 0x8, P0 ;  /* 0x000000080000780c */ /* 0x000fe20000744270 */
[-C--:B------:R-:W-:Y:S01]  /*6460*/  FMUL R87, R87, R89.reuse ;  /* 0x0000005957577220 */ /* 0x080fe20000400000 */
[----:B------:R-:W-:Y:S01]  /*6470*/  ISETP.GT.AND P0, PT, R14, 0x38, PT ;  /* 0x000000380e00780c */ /* 0x000fe20003f04270 */
[----:B0-----:R-:W-:Y:S01]  /*6480*/  FMUL R7, R48, R89 ;  /* 0x0000005930077220 */ /* 0x001fe20000400000 */
[----:B------:R-:W-:Y:S01]  /*6490*/  @P3 STG.E desc[UR36][R4.64+0xa4], R47 ;  /* 0x0000a42f04003986 */ /* 0x000fe2000c101924 */
[----:B------:R-:W-:-:S02]  /*64a0*/  ISETP.GT.AND P3, PT, R0, 0x8, P1 ;  /* 0x000000080000780c */ /* 0x000fc40000f64270 */
[----:B------:R-:W-:Y:S02]  /*64b0*/  F2FP.TF32.F32.PACK_B R9, R9 ;  /* 0x00000009ff09723e */ /* 0x000fe400024050ff */
[----:B------:R-:W-:Y:S02]  /*64c0*/  F2FP.TF32.F32.PACK_B R7, R7 ;  /* 0x00000007ff07723e */ /* 0x000fe400024050ff */
[----:B------:R-:W-:Y:S01]  /*64d0*/  ISETP.GT.AND P1, PT, R14, 0x39, PT ;  /* 0x000000390e00780c */ /* 0x000fe20003f24270 */
[----:B-1----:R-:W-:Y:S01]  /*64e0*/  FMUL R11, R54, R89 ;  /* 0x00000059360b7220 */ /* 0x002fe20000400000 */
[----:B------:R-:W-:Y:S01]  /*64f0*/  F2FP.TF32.F32.PACK_B R51, R51 ;  /* 0x00000033ff33723e */ /* 0x000fe200024050ff */
[----:B------:R0:W-:Y:S01]  /*6500*/  @P5 STG.E desc[UR36][R2.64+0xc0], R7 ;  /* 0x0000c00702005986 */ /* 0x0001e2000c101924 */
[C---:B------:R-:W-:Y:S02]  /*6510*/  ISETP.GT.AND P5, PT, R0.reuse, RZ, P0 ;  /* 0x000000ff0000720c */ /* 0x040fe400007a4270 */
[----:B------:R-:W-:Y:S01]  /*6520*/  F2FP.TF32.F32.PACK_B R53, R53 ;  /* 0x00000035ff35723e */ /* 0x000fe200024050ff */
[----:B------:R-:W-:Y:S01]  /*6530*/  @P4 STG.E desc[UR36][R2.64+0xc4], R49 ;  /* 0x0000c43102004986 */ /* 0x000fe2000c101924 */
[----:B------:R-:W-:-:S02]  /*6540*/  ISETP.GT.AND P4, PT, R0, RZ, P1 ;  /* 0x000000ff0000720c */ /* 0x000fc40000f84270 */
[----:B------:R-:W-:Y:S01]  /*6550*/  F2FP.TF32.F32.PACK_B R11, R11 ;  /* 0x0000000bff0b723e */ /* 0x000fe200024050ff */
[----:B------:R1:W-:Y:S01]  /*6560*/  @P2 STG.E desc[UR36][R4.64+0xc0], R9 ;  /* 0x0000c00904002986 */ /* 0x0003e2000c101924 */
[----:B------:R-:W-:Y:S02]  /*6570*/  ISETP.GT.AND P2, PT, R0, 0x8, P0 ;  /* 0x000000080000780c */ /* 0x000fe40000744270 */
[----:B------:R-:W-:Y:S01]  /*6580*/  ISETP.GT.AND P0, PT, R14, 0x40, PT ;  /* 0x000000400e00780c */ /* 0x000fe20003f04270 */
[----:B0-----:R-:W-:Y:S01]  /*6590*/  FMUL R7, R52, R89 ;  /* 0x0000005934077220 */ /* 0x001fe20000400000 */
[----:B------:R-:W-:Y:S01]  /*65a0*/  @P3 STG.E desc[UR36][R4.64+0xc4], R51 ;  /* 0x0000c43304003986 */ /* 0x000fe2000c101924 */
[----:B------:R-:W-:Y:S02]  /*65b0*/  ISETP.GT.AND P3, PT, R0, 0x8, P1 ;  /* 0x000000080000780c */ /* 0x000fe40000f64270 */
[----:B------:R-:W-:Y:S02]  /*65c0*/  ISETP.GT.AND P1, PT, R14, 0x41, PT ;  /* 0x000000410e00780c */ /* 0x000fe40003f24270 */
[----:B------:R-:W-:-:S02]  /*65d0*/  F2FP.TF32.F32.PACK_B R7, R7 ;  /* 0x00000007ff07723e */ /* 0x000fc400024050ff */
[----:B------:R-:W-:Y:S01]  /*65e0*/  F2FP.TF32.F32.PACK_B R55, R55 ;  /* 0x00000037ff37723e */ /* 0x000fe200024050ff */
[----:B-1----:R-:W-:Y:S01]  /*65f0*/  FMUL R9, R58, R89 ;  /* 0x000000593a097220 */ /* 0x002fe20000400000 */
[----:B------:R-:W-:Y:S01]  /*6600*/  F2FP.TF32.F32.PACK_B R57, R57 ;  /* 0x00000039ff39723e */ /* 0x000fe200024050ff */
[----:B------:R0:W-:Y:S01]  /*6610*/  @P5 STG.E desc[UR36][R2.64+0xe0], R7 ;  /* 0x0000e00702005986 */ /* 0x0001e2000c101924 */
[C---:B------:R-:W-:Y:S02]  /*6620*/  ISETP.GT.AND P5, PT, R0.reuse, RZ, P0 ;  /* 0x000000ff0000720c */ /* 0x040fe400007a4270 */
[----:B------:R-:W-:Y:S01]  /*6630*/  F2FP.TF32.F32.PACK_B R9, R9 ;  /* 0x00000009ff09723e */ /* 0x000fe200024050ff */
[----:B------:R-:W-:Y:S01]  /*6640*/  @P4 STG.E desc[UR36][R2.64+0xe4], R53 ;  /* 0x0000e43502004986 */ /* 0x000fe2000c101924 */
[C---:B------:R-:W-:Y:S02]  /*6650*/  ISETP.GT.AND P4, PT, R0.reuse, RZ, P1 ;  /* 0x000000ff0000720c */ /* 0x040fe40000f84270 */
[----:B------:R-:W-:Y:S01]  /*6660*/  F2FP.TF32.F32.PACK_B R59, R59 ;  /* 0x0000003bff3b723e */ /* 0x000fe200024050ff */
[----:B------:R1:W-:Y:S01]  /*6670*/  @P2 STG.E desc[UR36][R4.64+0xe0], R11 ;  /* 0x0000e00b04002986 */ /* 0x0003e2000c101924 */
[----:B------:R-:W-:-:S02]  /*6680*/  ISETP.GT.AND P2, PT, R0, 0x8, P0 ;  /* 0x000000080000780c */ /* 0x000fc40000744270 */
[----:B------:R-:W-:Y:S01]  /*6690*/  ISETP.GT.AND P0, PT, R14, 0x48, PT ;  /* 0x000000480e00780c */ /* 0x000fe20003f04270 */
[----:B0-----:R-:W-:Y:S01]  /*66a0*/  FMUL R7, R56, R89 ;  /* 0x0000005938077220 */ /* 0x001fe20000400000 */
[----:B------:R-:W-:Y:S01]  /*66b0*/  @P3 STG.E desc[UR36][R4.64+0xe4], R55 ;  /* 0x0000e43704003986 */ /* 0x000fe2000c101924 */
[----:B------:R-:W-:Y:S02]  /*66c0*/  ISETP.GT.AND P3, PT, R0, 0x8, P1 ;  /* 0x000000080000780c */ /* 0x000fe40000f64270 */
[----:B------:R-:W-:Y:S02]  /*66d0*/  ISETP.GT.AND P1, PT, R14, 0x49, PT ;  /* 0x000000490e00780c */ /* 0x000fe40003f24270 */
[----:B------:R-:W-:Y:S01]  /*66e0*/  F2FP.TF32.F32.PACK_B R7, R7 ;  /* 0x00000007ff07723e */ /* 0x000fe200024050ff */
[----:B-1----:R-:W-:Y:S01]  /*66f0*/  FMUL R11, R62, R89 ;  /* 0x000000593e0b7220 */ /* 0x002fe20000400000 */
[----:B------:R-:W-:-:S03]  /*6700*/  F2FP.TF32.F32.PACK_B R61, R61 ;  /* 0x0000003dff3d723e */ /* 0x000fc600024050ff */
[----:B------:R0:W-:Y:S01]  /*6710*/  @P5 STG.E desc[UR36][R2.64+0x100], R7 ;  /* 0x0001000702005986 */ /* 0x0001e2000c101924 */
[C---:B------:R-:W-:Y:S02]  /*6720*/  ISETP.GT.AND P5, PT, R0.reuse, RZ, P0 ;  /* 0x000000ff0000720c */ /* 0x040fe400007a4270 */
[----:B------:R-:W-:Y:S01]  /*6730*/  F2FP.TF32.F32.PACK_B R11, R11 ;  /* 0x0000000bff0b723e */ /* 0x000fe200024050ff */
[----:B------:R-:W-:Y:S01]  /*6740*/  @P4 STG.E desc[UR36][R2.64+0x104], R57 ;  /* 0x0001043902004986 */ /* 0x000fe2000c101924 */
[C---:B------:R-:W-:Y:S02]  /*6750*/  ISETP.GT.AND P4, PT, R0.reuse, RZ, P1 ;  /* 0x000000ff0000720c */ /* 0x040fe40000f84270 */
[----:B------:R-:W-:Y:S01]  /*6760*/  F2FP.TF32.F32.PACK_B R63, R63 ;  /* 0x0000003fff3f723e */ /* 0x000fe200024050ff */
[----:B------:R1:W-:Y:S01]  /*6770*/  @P2 STG.E desc[UR36][R4.64+0x100], R9 ;  /* 0x0001000904002986 */ /* 0x0003e2000c101924 */
[----:B------:R-:W-:Y:S02]  /*6780*/  ISETP.GT.AND P2, PT, R0, 0x8, P0 ;  /* 0x000000080000780c */ /* 0x000fe40000744270 */
[----:B------:R-:W-:Y:S01]  /*6790*/  ISETP.GT.AND P0, PT, R14, 0x50, PT ;  /* 0x000000500e00780c */ /* 0x000fe20003f04270 */
[----:B0-----:R-:W-:Y:S01]  /*67a0*/  FMUL R7, R60, R89 ;  /* 0x000000593c077220 */ /* 0x001fe20000400000 */
[----:B------:R-:W-:Y:S01]  /*67b0*/  @P3 STG.E desc[UR36][R4.64+0x104], R59 ;  /* 0x0001043b04003986 */ /* 0x000fe2000c101924 */
[----:B------:R-:W-:-:S02]  /*67c0*/  ISETP.GT.AND P3, PT, R0, 0x8, P1 ;  /* 0x000000080000780c */ /* 0x000fc40000f64270 */
        /* <DEDUP_REMOVED lines=38> */
[----:B------:R-:W-:Y:S01]  /*6a30*/  ISETP.GT.AND P0, PT, R0, 0x8, P0 ;  /* 0x000000080000780c */ /* 0x000fe20000704270 */
[----:B------:R-:W-:Y:S01]  /*6a40*/  @P4 STG.E desc[UR36][R2.64+0x164], R69 ;  /* 0x0001644502004986 */ /* 0x000fe2000c101924 */
[----:B------:R-:W-:Y:S02]  /*6a50*/  ISETP.GT.AND P4, PT, R14, 0x69, PT ;  /* 0x000000690e00780c */ /* 0x000fe40003f84270 */
[----:B------:R-:W-:Y:S01]  /*6a60*/  F2FP.TF32.F32.PACK_B R9, R9 ;  /* 0x00000009ff09723e */ /* 0x000fe200024050ff */
[----:B------:R1:W-:Y:S01]  /*6a70*/  @P2 STG.E desc[UR36][R4.64+0x160], R11 ;  /* 0x0001600b04002986 */ /* 0x0003e2000c101924 */
[C---:B------:R-:W-:Y:S02]  /*6a80*/  ISETP.GT.AND P2, PT, R0.reuse, RZ, P1 ;  /* 0x000000ff0000720c */ /* 0x040fe40000f44270 */
[----:B------:R-:W-:Y:S01]  /*6a90*/  ISETP.GT.AND P1, PT, R0, 0x8, P1 ;  /* 0x000000080000780c */ /* 0x000fe20000f24270 */
[----:B0-----:R-:W-:Y:S01]  /*6aa0*/  FMUL R7, R72, R89 ;  /* 0x0000005948077220 */ /* 0x001fe20000400000 */
[----:B------:R-:W-:Y:S01]  /*6ab0*/  @P3 STG.E desc[UR36][R4.64+0x164], R71 ;  /* 0x0001644704003986 */ /* 0x000fe2000c101924 */
[----:B------:R-:W-:-:S02]  /*6ac0*/  ISETP.GT.AND P6, PT, R0, RZ, P4 ;  /* 0x000000ff0000720c */ /* 0x000fc400027c4270 */
[----:B------:R-:W-:Y:S02]  /*6ad0*/  F2FP.TF32.F32.PACK_B R75, R75 ;  /* 0x0000004bff4b723e */ /* 0x000fe400024050ff */
[----:B------:R-:W-:Y:S02]  /*6ae0*/  F2FP.TF32.F32.PACK_B R7, R7 ;  /* 0x00000007ff07723e */ /* 0x000fe400024050ff */
[----:B------:R-:W-:Y:S01]  /*6af0*/  F2FP.TF32.F32.PACK_B R77, R77 ;  /* 0x0000004dff4d723e */ /* 0x000fe200024050ff */
[----:B-1----:R-:W-:Y:S01]  /*6b00*/  FMUL R11, R82, R89 ;  /* 0x00000059520b7220 */ /* 0x002fe20000400000 */
[----:B------:R-:W-:Y:S01]  /*6b10*/  ISETP.GT.AND P4, PT, R0, 0x8, P4 ;  /* 0x000000080000780c */ /* 0x000fe20002784270 */
[----:B------:R0:W-:Y:S01]  /*6b20*/  @P5 STG.E desc[UR36][R2.64+0x180], R7 ;  /* 0x0001800702005986 */ /* 0x0001e2000c101924 */
[----:B------:R-:W-:Y:S02]  /*6b30*/  ISETP.GT.AND P5, PT, R14, 0x68, PT ;  /* 0x000000680e00780c */ /* 0x000fe40003fa4270 */
[----:B------:R-:W-:Y:S01]  /*6b40*/  F2FP.TF32.F32.PACK_B R79, R79 ;  /* 0x0000004fff4f723e */ /* 0x000fe200024050ff */
[----:B------:R-:W-:Y:S01]  /*6b50*/  @P2 STG.E desc[UR36][R2.64+0x184], R73 ;  /* 0x0001844902002986 */ /* 0x000fe2000c101924 */
[----:B------:R-:W-:-:S02]  /*6b60*/  ISETP.GT.AND P3, PT, R0, RZ, P5 ;  /* 0x000000ff0000720c */ /* 0x000fc40002f64270 */
[----:B------:R-:W-:Y:S01]  /*6b70*/  ISETP.GT.AND P5, PT, R0, 0x8, P5 ;  /* 0x000000080000780c */ /* 0x000fe20002fa4270 */
[----:B------:R1:W-:Y:S01]  /*6b80*/  @P0 STG.E desc[UR36][R4.64+0x180], R9 ;  /* 0x0001800904000986 */ /* 0x0003e2000c101924 */
[C---:B------:R-:W-:Y:S02]  /*6b90*/  ISETP.GT.AND P2, PT, R14.reuse, 0x71, PT ;  /* 0x000000710e00780c */ /* 0x040fe40003f44270 */
[----:B------:R-:W-:Y:S01]  /*6ba0*/  ISETP.GT.AND P0, PT, R14, 0x79, PT ;  /* 0x000000790e00780c */ /* 0x000fe20003f04270 */
[----:B0-----:R-:W-:Y:S01]  /*6bb0*/  FMUL R7, R76, R89 ;  /* 0x000000594c077220 */ /* 0x001fe20000400000 */
[----:B------:R-:W-:Y:S01]  /*6bc0*/  @P1 STG.E desc[UR36][R4.64+0x184], R75 ;  /* 0x0001844b04001986 */ /* 0x000fe2000c101924 */
[----:B------:R-:W-:Y:S02]  /*6bd0*/  ISETP.GT.AND P1, PT, R14, 0x78, PT ;  /* 0x000000780e00780c */ /* 0x000fe40003f24270 */
[----:B------:R-:W-:Y:S02]  /*6be0*/  F2FP.TF32.F32.PACK_B R81, R81 ;  /* 0x00000051ff51723e */ /* 0x000fe400024050ff */
[----:B------:R-:W-:Y:S01]  /*6bf0*/  F2FP.TF32.F32.PACK_B R7, R7 ;  /* 0x00000007ff07723e */ /* 0x000fe200024050ff */
[----:B-1----:R-:W-:Y:S01]  /*6c00*/  FMUL R9, R78, R89 ;  /* 0x000000594e097220 */ /* 0x002fe20000400000 */
[----:B------:R-:W-:-:S03]  /*6c10*/  F2FP.TF32.F32.PACK_B R11, R11 ;  /* 0x0000000bff0b723e */ /* 0x000fc600024050ff */
[----:B------:R0:W-:Y:S01]  /*6c20*/  @P3 STG.E desc[UR36][R2.64+0x1a0], R7 ;  /* 0x0001a00702003986 */ /* 0x0001e2000c101924 */
[----:B------:R-:W-:Y:S02]  /*6c30*/  ISETP.GT.AND P3, PT, R14, 0x70, PT ;  /* 0x000000700e00780c */ /* 0x000fe40003f64270 */
[----:B------:R-:W-:Y:S01]  /*6c40*/  F2FP.TF32.F32.PACK_B R9, R9 ;  /* 0x00000009ff09723e */ /* 0x000fe200024050ff */
[----:B------:R-:W-:Y:S01]  /*6c50*/  @P6 STG.E desc[UR36][R2.64+0x1a4], R77 ;  /* 0x0001a44d02006986 */ /* 0x000fe2000c101924 */
[C---:B------:R-:W-:Y:S02]  /*6c60*/  ISETP.GT.AND P6, PT, R0.reuse, RZ, P3 ;  /* 0x000000ff0000720c */ /* 0x040fe40001fc4270 */
[C---:B------:R-:W-:Y:S01]  /*6c70*/  ISETP.GT.AND P3, PT, R0.reuse, 0x8, P3 ;  /* 0x000000080000780c */ /* 0x040fe20001f64270 */
[----:B------:R-:W-:Y:S01]  /*6c80*/  @P5 STG.E desc[UR36][R4.64+0x1a0], R9 ;  /* 0x0001a00904005986 */ /* 0x000fe2000c101924 */
[C---:B------:R-:W-:Y:S02]  /*6c90*/  ISETP.GT.AND P5, PT, R0.reuse, RZ, P2 ;  /* 0x000000ff0000720c */ /* 0x040fe400017a4270 */
[----:B------:R-:W-:Y:S01]  /*6ca0*/  ISETP.GT.AND P2, PT, R0, 0x8, P2 ;  /* 0x000000080000780c */ /* 0x000fe20001744270 */
[----:B0-----:R-:W-:Y:S01]  /*6cb0*/  FMUL R7, R80, R89 ;  /* 0x0000005950077220 */ /* 0x001fe20000400000 */
[----:B------:R-:W-:Y:S01]  /*6cc0*/  @P4 STG.E desc[UR36][R4.64+0x1a4], R79 ;  /* 0x0001a44f04004986 */ /* 0x000fe2000c101924 */
[----:B------:R-:W-:-:S02]  /*6cd0*/  ISETP.GT.AND P4, PT, R0, RZ, P1 ;  /* 0x000000ff0000720c */ /* 0x000fc40000f84270 */
[C---:B------:R-:W-:Y:S02]  /*6ce0*/  ISETP.GT.AND P1, PT, R0.reuse, 0x8, P1 ;  /* 0x000000080000780c */ /* 0x040fe40000f24270 */
[----:B------:R-:W-:Y:S02]  /*6cf0*/  F2FP.TF32.F32.PACK_B R7, R7 ;  /* 0x00000007ff07723e */ /* 0x000fe400024050ff */
[----:B------:R-:W-:Y:S02]  /*6d00*/  F2FP.TF32.F32.PACK_B R83, R83 ;  /* 0x00000053ff53723e */ /* 0x000fe400024050ff */
[----:B------:R-:W-:Y:S01]  /*6d10*/  F2FP.TF32.F32.PACK_B R13, R13 ;  /* 0x0000000dff0d723e */ /* 0x000fe200024050ff */
[----:B------:R-:W-:Y:S01]  /*6d20*/  @P6 STG.E desc[UR36][R2.64+0x1c0], R7 ;  /* 0x0001c00702006986 */ /* 0x000fe2000c101924 */
[C---:B------:R-:W-:Y:S02]  /*6d30*/  ISETP.GT.AND P6, PT, R0.reuse, RZ, P0 ;  /* 0x000000ff0000720c */ /* 0x040fe400007c4270 */
[----:B------:R-:W-:Y:S01]  /*6d40*/  ISETP.GT.AND P0, PT, R0, 0x8, P0 ;  /* 0x000000080000780c */ /* 0x000fe20000704270 */
[----:B------:R-:W-:Y:S01]  /*6d50*/  @P5 STG.E desc[UR36][R2.64+0x1c4], R81 ;  /* 0x0001c45102005986 */ /* 0x000fe2000c101924 */
[----:B------:R-:W-:-:S02]  /*6d60*/  F2FP.TF32.F32.PACK_B R85, R85 ;  /* 0x00000055ff55723e */ /* 0x000fc400024050ff */
[----:B------:R-:W-:Y:S01]  /*6d70*/  F2FP.TF32.F32.PACK_B R15, R15 ;  /* 0x0000000fff0f723e */ /* 0x000fe200024050ff */
[----:B------:R-:W-:Y:S01]  /*6d80*/  @P3 STG.E desc[UR36][R4.64+0x1c0], R11 ;  /* 0x0001c00b04003986 */ /* 0x000fe2000c101924 */
[----:B------:R-:W-:-:S03]  /*6d90*/  F2FP.TF32.F32.PACK_B R87, R87 ;  /* 0x00000057ff57723e */ /* 0x000fc600024050ff */
[----:B------:R-:W-:Y:S04]  /*6da0*/  @P2 STG.E desc[UR36][R4.64+0x1c4], R83 ;  /* 0x0001c45304002986 */ /* 0x000fe8000c101924 */
[----:B------:R-:W-:Y:S04]  /*6db0*/  @P4 STG.E desc[UR36][R2.64+0x1e0], R13 ;  /* 0x0001e00d02004986 */ /* 0x000fe8000c101924 */
[----:B------:R0:W-:Y:S02]  /*6dc0*/  @P6 STG.E desc[UR36][R2.64+0x1e4], R85 ;  /* 0x0001e45502006986 */ /* 0x0001e4000c101924 */
[----:B0-----:R-:W-:-:S02]  /*6dd0*/  @P1 IMAD.MOV.U32 R2, RZ, RZ, R4 ;  /* 0x000000ffff021224 */ /* 0x001fc400078e0004 */
[----:B------:R-:W-:-:S05]  /*6de0*/  @P1 IMAD.MOV.U32 R3, RZ, RZ, R5 ;  /* 0x000000ffff031224 */ /* 0x000fca00078e0005 */
[----:B------:R0:W-:Y:S04]  /*6df0*/  @P1 STG.E desc[UR36][R2.64+0x1e0], R15 ;  /* 0x0001e00f02001986 */ /* 0x0001e8000c101924 */
[----:B------:R0:W-:Y:S02]  /*6e00*/  @P0 STG.E desc[UR36][R4.64+0x1e4], R87 ;  /* 0x0001e45704000986 */ /* 0x0001e4000c101924 */
.L_x_161:
[----:B------:R-:W-:Y:S05]  /*6e10*/  BSYNC B0 ;  /* 0x0000000000007941 */ /* 0x000fea0003800000 */
.L_x_35:
[----:B0-----:R-:W-:Y:S01]  /*6e20*/  IMAD.U32 R2, RZ, RZ, UR46 ;  /* 0x0000002eff027e24 */ /* 0x001fe2000f8e00ff */
[----:B------:R-:W-:Y:S01]  /*6e30*/  ULDC.64 UR4, c[0x0][0x650] ;  /* 0x0001940000047ab9 */ /* 0x000fe20000000a00 */
[----:B------:R-:W-:Y:S01]  /*6e40*/  IMAD.U32 R3, RZ, RZ, UR47 ;  /* 0x0000002fff037e24 */ /* 0x000fe2000f8e00ff */
[----:B------:R0:W-:Y:S01]  /*6e50*/  SYNCS.ARRIVE.TRANS64.A1T0 RZ, [R99+UR44], RZ ;  /* 0x000000ff63ff79a7 */ /* 0x0001e2000810002c */
[----:B------:R-:W-:Y:S01]  /*6e60*/  PRMT R0, RZ, 0x7610, R0 ;  /* 0x00007610ff007816 */ /* 0x000fe20000000000 */
[----:B------:R-:W-:Y:S01]  /*6e70*/  IMAD.MOV.U32 R18, RZ, RZ, -0x1 ;  /* 0xffffffffff127424 */ /* 0x000fe200078e00ff */
[----:B------:R-:W-:Y:S01]  /*6e80*/  LEA R16, P0, R2, R16, 0x1 ;  /* 0x0000001002107211 */ /* 0x000fe200078008ff */
[----:B------:R-:W-:Y:S02]  /*6e90*/  IMAD.MOV.U32 R2, RZ, RZ, -0x1 ;  /* 0xffffffffff027424 */ /* 0x000fe400078e00ff */
[----:B------:R-:W-:Y:S01]  /*6ea0*/  IMAD.MOV.U32 R19, RZ, RZ, -0x1 ;  /* 0xffffffffff137424 */ /* 0x000fe200078e00ff */
[----:B------:R-:W-:-:S02]  /*6eb0*/  IADD3.X R17, R17, UR50, RZ, P0, !PT ;  /* 0x0000003211117c10 */ /* 0x000fc400087fe4ff */
[----:B------:R-:W-:-:S04]  /*6ec0*/  ISETP.GE.U32.AND P0, PT, R16, UR4, PT ;  /* 0x0000000410007c0c */ /* 0x000fc8000bf06070 */
[----:B------:R-:W-:-:S13]  /*6ed0*/  ISETP.GE.U32.AND.EX P0, PT, R17, UR5, PT, P0 ;  /* 0x0000000511007c0c */ /* 0x000fda000bf06100 */
[----:B0-----:R-:W-:Y:S05]  /*6ee0*/  @P0 BRA `(.L_x_162) ;  /* 0x0000000400700947 */ /* 0x001fea0003800000 */
[----:B------:R-:W0:Y:S01]  /*6ef0*/  S2UR UR7, SR_CTAID.X ;  /* 0x00000000000779c3 */ /* 0x000e220000002500 */
[----:B------:R-:W-:Y:S01]  /*6f00*/  ULDC.64 UR4, c[0x0][0x628] ;  /* 0x00018a0000047ab9 */ /* 0x000fe20000000a00 */
[----:B------:R-:W-:Y:S01]  /*6f10*/  ULDC UR6, c[0x0][0x150] ;  /* 0x0000540000067ab9 */ /* 0x000fe20000000800 */
[----:B------:R-:W-:Y:S01]  /*6f20*/  ISETP.NE.U32.AND P0, PT, RZ, UR4, PT ;  /* 0x00000004ff007c0c */ /* 0x000fe2000bf05070 */
[----:B------:R-:W-:Y:S01]  /*6f30*/  ULDC UR15, c[0x0][0x630] ;  /* 0x00018c00000f7ab9 */ /* 0x000fe20000000800 */
[C---:B------:R-:W-:Y:S02]  /*6f40*/  R2UR UR17, R16.reuse ;  /* 0x00000000101172ca */ /* 0x040fe400000e0000 */
[----:B------:R-:W-:Y:S01]  /*6f50*/  ISETP.NE.AND.EX P0, PT, RZ, UR5, PT, P0 ;  /* 0x00000005ff007c0c */ /* 0x000fe2000bf05300 */
[----:B------:R-:W1:Y:S01]  /*6f60*/  S2UR UR16, SR_CTAID.Y ;  /* 0x00000000001079c3 */ /* 0x000e620000002600 */
[----:B------:R-:W-:Y:S02]  /*6f70*/  R2UR UR12, R16 ;  /* 0x00000000100c72ca */ /* 0x000fe400000e0000 */
[----:B------:R-:W-:-:S02]  /*6f80*/  R2UR UR13, R17 ;  /* 0x00000000110d72ca */ /* 0x000fc400000e0000 */
[----:B0-----:R-:W-:-:S05]  /*6f90*/  I2FP.F32.U32 R0, UR7 ;  /* 0x0000000700007c45 */ /* 0x001fca0008201000 */
[----:B------:R-:W-:Y:S01]  /*6fa0*/  FMUL R0, R0, UR6 ;  /* 0x0000000600007c20 */ /* 0x000fe20008400000 */
[----:B------:R-:W-:Y:S01]  /*6fb0*/  ULDC UR6, c[0x0][0x154] ;  /* 0x0000550000067ab9 */ /* 0x000fe20000000800 */
[----:B-1----:R-:W-:-:S04]  /*6fc0*/  I2FP.F32.U32 R2, UR16 ;  /* 0x0000001000027c45 */ /* 0x002fc80008201000 */
[----:B------:R-:W0:Y:S01]  /*6fd0*/  F2I.U32.TRUNC.NTZ R0, R0 ;  /* 0x0000000000007305 */ /* 0x000e22000020f000 */
[----:B------:R-:W-:Y:S01]  /*6fe0*/  FMUL R2, R2, UR6 ;  /* 0x0000000602027c20 */ /* 0x000fe20008400000 */
[----:B------:R-:W-:Y:S06]  /*6ff0*/  @!P0 BRA `(.L_x_163) ;  /* 0x0000000000308947 */ /* 0x000fec0003800000 */
        /* <DEDUP_REMOVED lines=12> */
.L_x_163:
[----:B------:R-:W-:Y:S01]  /*70c0*/  USHF.R.U64 UR6, UR12, UR15, UR13 ;  /* 0x0000000f0c067299 */ /* 0x000fe2000800120d */
[----:B------:R-:W-:Y:S01]  /*70d0*/  R2UR UR5, R17 ;  /* 0x00000000110572ca */ /* 0x000fe200000e0000 */
[----:B------:R-:W-:Y:S01]  /*70e0*/  USHF.R.U32.HI UR4, URZ, UR15, UR13 ;  /* 0x0000000f3f047299 */ /* 0x000fe2000801160d */
[----:B------:R-:W1:Y:S01]  /*70f0*/  F2I.U32.TRUNC.NTZ R2, R2 ;  /* 0x0000000200027305 */ /* 0x000e62000020f000 */
[----:B------:R-:W-:Y:S01]  /*7100*/  UIADD3 UR9, UP0, URZ, -UR6, URZ ;  /* 0x800000063f097290 */ /* 0x000fe2000ff1e03f */
[----:B------:R-:W-:Y:S01]  /*7110*/  ULDC.64 UR10, c[0x0][0x620] ;  /* 0x00018800000a7ab9 */ /* 0x000fe20000000a00 */
[----:B------:R-:W-:Y:S02]  /*7120*/  ULDC UR14, c[0x0][0x608] ;  /* 0x00018200000e7ab9 */ /* 0x000fe40000000800 */
[----:B------:R-:W-:Y:S01]  /*7130*/  UIADD3.X UR4, URZ, ~UR4, URZ, UP0, !UPT ;  /* 0x800000043f047290 */ /* 0x000fe200087fe43f */
[----:B------:R-:W-:Y:S01]  /*7140*/  ULDC UR15, c[0x0][0x658] ;  /* 0x00019600000f7ab9 */ /* 0x000fe20000000800 */
[----:B------:R-:W-:-:S02]  /*7150*/  ULDC UR12, c[0x0][0x144] ;  /* 0x00005100000c7ab9 */ /* 0x000fc40000000800 */
[----:B------:R-:W-:Y:S01]  /*7160*/  UIMAD UR8, UR4, UR10, URZ ;  /* 0x0000000a040872a4 */ /* 0x000fe2000f8e023f */
[----:B------:R-:W-:Y:S02]  /*7170*/  ULDC UR22, c[0x0][0x148] ;  /* 0x0000520000167ab9 */ /* 0x000fe40000000800 */
[----:B------:R-:W-:Y:S01]  /*7180*/  UMOV UR4, UR17 ;  /* 0x0000001100047c82 */ /* 0x000fe20008000000 */
[----:B------:R-:W-:Y:S02]  /*7190*/  UIMAD UR8, UR9, UR11, UR8 ;  /* 0x0000000b090872a4 */ /* 0x000fe4000f8e0208 */
[----:B------:R-:W-:Y:S01]  /*71a0*/  UIMAD.WIDE.U32 UR4, UR9, UR10, UR4 ;  /* 0x0000000a090472a5 */ /* 0x000fe2000f8e0004 */
[----:B0-----:R-:W-:Y:S01]  /*71b0*/  R2UR UR9, R0 ;  /* 0x00000000000972ca */ /* 0x001fe200000e0000 */
[----:B------:R-:W-:Y:S01]  /*71c0*/  ULDC UR20, c[0x0][0x648] ;  /* 0x0001920000147ab9 */ /* 0x000fe20000000800 */
[----:B-1----:R-:W-:Y:S01]  /*71d0*/  R2UR UR13, R2 ;  /* 0x00000000020d72ca */ /* 0x002fe200000e0000 */
[----:B------:R-:W-:Y:S01]  /*71e0*/  UIADD3 UR8, UR5, UR8, URZ ;  /* 0x0000000805087290 */ /* 0x000fe2000fffe03f */
[----:B------:R-:W-:-:S02]  /*71f0*/  ULDC UR21, c[0x0][0x638] ;  /* 0x00018e0000157ab9 */ /* 0x000fc40000000800 */
[----:B------:R-:W-:Y:S02]  /*7200*/  ULDC UR5, c[0x0][0x618] ;  /* 0x0001860000057ab9 */ /* 0x000fe40000000800 */
[----:B------:R-:W-:Y:S02]  /*7210*/  USHF.R.U64 UR10, UR4, UR5, UR8 ;  /* 0x00000005040a7299 */ /* 0x000fe40008001208 */
[----:B------:R-:W-:-:S03]  /*7220*/  USHF.R.U32.HI UR8, URZ, UR5, UR8 ;  /* 0x000000053f087299 */ /* 0x000fc60008011608 */
[----:B------:R-:W-:Y:S01]  /*7230*/  ULDC.64 UR4, c[0x0][0x640] ;  /* 0x0001900000047ab9 */ /* 0x000fe20000000a00 */
[----:B------:R-:W-:Y:S01]  /*7240*/  USHF.R.U64 UR11, UR10, UR14, UR8 ;  /* 0x0000000e0a0b7299 */ /* 0x000fe20008001208 */
[----:B------:R-:W-:Y:S01]  /*7250*/  ISETP.NE.U32.AND P0, PT, RZ, UR4, PT ;  /* 0x00000004ff007c0c */ /* 0x000fe2000bf05070 */
[----:B------:R-:W-:Y:S02]  /*7260*/  USHF.R.U32.HI UR8, URZ, UR14, UR8 ;  /* 0x0000000e3f087299 */ /* 0x000fe40008011608 */
[----:B------:R-:W-:Y:S01]  /*7270*/  UIADD3 UR9, -UR9, URZ, URZ ;  /* 0x0000003f09097290 */ /* 0x000fe2000fffe13f */
[----:B------:R-:W-:Y:S01]  /*7280*/  ISETP.NE.AND.EX P0, PT, RZ, UR5, PT, P0 ;  /* 0x00000005ff007c0c */ /* 0x000fe2000bf05300 */
[----:B------:R-:W-:Y:S02]  /*7290*/  USHF.R.U64 UR17, UR11, UR15, UR8 ;  /* 0x0000000f0b117299 */ /* 0x000fe40008001208 */
[----:B------:R-:W-:Y:S02]  /*72a0*/  UIADD3 UR18, -UR13, URZ, URZ ;  /* 0x0000003f0d127290 */ /* 0x000fe4000fffe13f */
[----:B------:R-:W-:-:S02]  /*72b0*/  USHF.R.U32.HI UR15, URZ, UR15, UR8 ;  /* 0x0000000f3f0f7299 */ /* 0x000fc40008011608 */
[----:B------:R-:W-:Y:S01]  /*72c0*/  UIMAD UR19, UR12, UR9, UR7 ;  /* 0x000000090c1372a4 */ /* 0x000fe2000f8e0207 */
[----:B------:R-:W-:-:S05]  /*72d0*/  UMOV UR14, UR17 ;  /* 0x00000011000e7c82 */ /* 0x000fca0008000000 */
[----:B------:R-:W-:Y:S06]  /*72e0*/  @!P0 BRA `(.L_x_164) ;  /* 0x0000000000288947 */ /* 0x000fec0003800000 */
        /* <DEDUP_REMOVED lines=10> */
.L_x_164:
[----:B------:R-:W-:Y:S01]  /*7390*/  UISETP.NE.AND UP0, UPT, UR61, URZ, UPT ;  /* 0x0000003f3d00728c */ /* 0x000fe2000bf05270 */
[----:B------:R-:W-:Y:S01]  /*73a0*/  IMAD.MOV.U32 R0, RZ, RZ, 0x1 ;  /* 0x00000001ff007424 */ /* 0x000fe200078e00ff */
[----:B------:R-:W-:Y:S01]  /*73b0*/  USHF.R.U64 UR5, UR14, UR20, UR15 ;  /* 0x000000140e057299 */ /* 0x000fe2000800120f */
[----:B------:R-:W-:Y:S01]  /*73c0*/  IMAD.U32 R19, RZ, RZ, UR6 ;  /* 0x00000006ff137e24 */ /* 0x000fe2000f8e00ff */
[----:B------:R-:W-:Y:S02]  /*73d0*/  ULOP3.LUT UR4, UR11, UR49, URZ, 0xc0, !UPT ;  /* 0x000000310b047292 */ /* 0x000fe4000f8ec03f */
[----:B------:R-:W-:Y:S02]  /*73e0*/  UIADD3 UR7, -UR5, URZ, URZ ;  /* 0x0000003f05077290 */ /* 0x000fe4000fffe13f */
[----:B------:R-:W-:Y:S02]  /*73f0*/  UIMAD UR4, UR48, UR5, UR4 ;  /* 0x00000005300472a4 */ /* 0x000fe4000f8e0204 */
[----:B------:R-:W-:-:S02]  /*7400*/  ULOP3.LUT UR10, UR10, UR52, URZ, 0xc0, !UPT ;  /* 0x000000340a0a7292 */ /* 0x000fc4000f8ec03f */
[----:B------:R-:W-:Y:S02]  /*7410*/  @UP0 UIMAD UR19, UR22, UR18, UR16 ;  /* 0x00000012161302a4 */ /* 0x000fe4000f8e0210 */
[----:B------:R-:W-:Y:S01]  /*7420*/  UIMAD UR5, UR7, UR21, UR17 ;  /* 0x00000015070572a4 */ /* 0x000fe2000f8e0211 */
[----:B------:R-:W-:Y:S02]  /*7430*/  ULDC UR8, c[0x0][0x600] ;  /* 0x0001800000087ab9 */ /* 0x000fe40000000800 */
[----:B------:R-:W-:Y:S01]  /*7440*/  ULDC UR7, c[0x0][0x610] ;  /* 0x0001840000077ab9 */ /* 0x000fe20000000800 */
[----:B------:R-:W-:Y:S02]  /*7450*/  UIMAD UR5, UR5, UR8, UR10 ;  /* 0x00000008050572a4 */ /* 0x000fe4000f8e020a */
[----:B------:R-:W-:-:S04]  /*7460*/  UIMAD UR4, UR4, UR7, UR19 ;  /* 0x00000007040472a4 */ /* 0x000fc8000f8e0213 */
[----:B------:R-:W-:Y:S02]  /*7470*/  USEL UR7, UR5, UR4, !UP0 ;  /* 0x0000000405077287 */ /* 0x000fe4000c000000 */
[----:B------:R-:W-:-:S04]  /*7480*/  USEL UR4, UR4, UR5, !UP0 ;  /* 0x0000000504047287 */ /* 0x000fc8000c000000 */
[----:B------:R-:W-:Y:S02]  /*7490*/  IMAD.U32 R2, RZ, RZ, UR7 ;  /* 0x00000007ff027e24 */ /* 0x000fe4000f8e00ff */
[----:B------:R-:W-:-:S07]  /*74a0*/  IMAD.U32 R18, RZ, RZ, UR4 ;  /* 0x00000004ff127e24 */ /* 0x000fce000f8e00ff */
.L_x_162:
[----:B------:R-:W-:Y:S01]  /*74b0*/  ULEA UR5, UR39, UR41, 0x1 ;  /* 0x0000002927057291 */ /* 0x000fe2000f8e083f */
[----:B------:R-:W-:Y:S01]  /*74c0*/  LOP3.LUT P0, RZ, R0, 0xff, RZ, 0xc0, !PT ;  /* 0x000000ff00ff7812 */ /* 0x000fe2000780c0ff */
[----:B------:R-:W-:Y:S01]  /*74d0*/  ULOP3.LUT UR41, UR41, 0x1, URZ, 0xc0, !UPT ;  /* 0x0000000129297892 */ /* 0x000fe2000f8ec03f */
[----:B------:R-:W-:Y:S01]  /*74e0*/  LOP3.LUT R101, R101, 0x1, RZ, 0x3c, !PT ;  /* 0x0000000165657812 */ /* 0x000fe200078e3cff */
[----:B------:R-:W-:Y:S02]  /*74f0*/  USHF.R.U32.HI UR4, URZ, 0x1, UR5 ;  /* 0x000000013f047899 */ /* 0x000fe40008011605 */
[----:B------:R-:W-:Y:S02]  /*7500*/  UISETP.GT.U32.AND UP0, UPT, UR5, 0x1, UPT ;  /* 0x000000010500788c */ /* 0x000fe4000bf04070 */
[----:B------:R-:W-:Y:S02]  /*7510*/  ULOP3.LUT UR4, UR4, 0x1, URZ, 0xc0, !UPT ;  /* 0x0000000104047892 */ /* 0x000fe4000f8ec03f */
[----:B------:R-:W-:-:S02]  /*7520*/  UISETP.LT.U32.AND UP0, UPT, UR45, 0xff, UP0 ;  /* 0x000000ff2d00788c */ /* 0x000fc40008701070 */
[----:B------:R-:W-:Y:S02]  /*7530*/  UISETP.NE.U32.AND UP1, UPT, UR4, 0x1, UPT ;  /* 0x000000010400788c */ /* 0x000fe4000bf25070 */
[----:B------:R-:W-:Y:S02]  /*7540*/  USEL UR5, URZ, 0x1, !UP0 ;  /* 0x000000013f057887 */ /* 0x000fe4000c000000 */
[----:B------:R-:W-:-:S04]  /*7550*/  UISETP.GT.U32.AND UP1, UPT, UR45, 0xfe, !UP1 ;  /* 0x000000fe2d00788c */ /* 0x000fc8000cf24070 */
[----:B------:R-:W-:-:S04]  /*7560*/  USEL UR4, URZ, 0x1, !UP1 ;  /* 0x000000013f047887 */ /* 0x000fc8000c800000 */
[----:B------:R-:W-:Y:S01]  /*7570*/  ULOP3.LUT UR43, UR4, UR43, UR5, 0x96, !UPT ;  /* 0x0000002b042b7292 */ /* 0x000fe2000f8e9605 */
[----:B------:R-:W-:Y:S11]  /*7580*/  @P0 BRA `(.L_x_165) ;  /* 0xffffffa000b00947 */ /* 0x000ff6000383ffff */
[----:B------:R-:W-:Y:S05]  /*7590*/  EXIT ;  /* 0x000000000000794d */ /* 0x000fea0003800000 */
.L_x_16:
[----:B------:R-:W-:-:S08]  /*75a0*/  ISETP.NE.AND P0, PT, RZ, UR6, PT ;  /* 0x00000006ff007c0c */ /* 0x000fd0000bf05270 */
[----:B------:R-:W0:-:S00]  /*75b0*/  USETMAXREG.DEALLOC.CTAPOOL 0x28 ;  /* 0x00000028000079c8 */ /* 0x000e0000080e0500 */
[----:B------:R-:W-:Y:S05]  /*75c0*/  @P0 EXIT ;  /* 0x000000000000094d */ /* 0x000fea0003800000 */
[----:B0-----:R-:W-:Y:S01]  /*75d0*/  LOP3.LUT P0, RZ, R0, 0xff, RZ, 0xc0, !PT ;  /* 0x000000ff00ff7812 */ /* 0x001fe2000780c0ff */
[----:B------:R-:W-:Y:S02]  /*75e0*/  IMAD.MOV.U32 R0, RZ, RZ, 0x1 ;  /* 0x00000001ff007424 */ /* 0x000fe400078e00ff */
[----:B------:R-:W-:-:S10]  /*75f0*/  IMAD.MOV.U32 R8, RZ, RZ, RZ ;  /* 0x000000ffff087224 */ /* 0x000fd400078e00ff */
[----:B------:R-:W-:Y:S05]  /*7600*/  @!P0 BRA `(.L_x_166) ;  /* 0x0000001000048947 */ /* 0x000fea0003800000 */
[----:B------:R-:W0:Y:S01]  /*7610*/  S2UR UR5, SR_CgaCtaId ;  /* 0x00000000000579c3 */ /* 0x000e220000008800 */
[----:B------:R-:W-:Y:S01]  /*7620*/  UMOV UR8, 0x1 ;  /* 0x0000000100087882 */ /* 0x000fe20000000000 */
[----:B------:R-:W-:Y:S01]  /*7630*/  ULDC UR6, c[0x0][0x600] ;  /* 0x0001800000067ab9 */ /* 0x000fe20000000800 */
[----:B------:R-:W-:Y:S01]  /*7640*/  LOP3.LUT P0, RZ, R3, 0x1f, RZ, 0xc0, !PT ;  /* 0x0000001f03ff7812 */ /* 0x000fe2000780c0ff */
[----:B------:R-:W-:Y:S01]  /*7650*/  UIADD3 UR6, UR6, -0x1, URZ ;  /* 0xffffffff06067890 */ /* 0x000fe2000fffe03f */
[----:B------:R-:W-:Y:S01]  /*7660*/  BSSY B0, `(.L_x_166) ;  /* 0x00000fb000007945 */ /* 0x000fe20003800000 */
[----:B------:R-:W-:Y:S01]  /*7670*/  ULDC UR45, c[0x0][0x658] ;  /* 0x00019600002d7ab9 */ /* 0x000fe20000000800 */
[----:B------:R-:W-:Y:S01]  /*7680*/  UMOV UR7, 0xffffffff ;  /* 0xffffffff00077882 */ /* 0x000fe20000000000 */
[----:B------:R-:W-:Y:S01]  /*7690*/  UMOV UR29, 0x5 ;  /* 0x00000005001d7882 */ /* 0x000fe20000000000 */
[----:B------:R-:W-:Y:S01]  /*76a0*/  USHF.L.U32 UR7, UR7, UR45, URZ ;  /* 0x0000002d07077299 */ /* 0x000fe2000800063f */
[----:B------:R-:W-:Y:S01]  /*76b0*/  IMAD.U32 R10, RZ, RZ, UR6 ;  /* 0x00000006ff0a7e24 */ /* 0x000fe2000f8e00ff */
[C---:B------:R-:W-:Y:S01]  /*76c0*/  ISETP.NE.AND P3, PT, R4.reuse, RZ, PT ;  /* 0x000000ff0400720c */ /* 0x040fe20003f65270 */
[----:B------:R-:W-:Y:S01]  /*76d0*/  IMAD.MOV.U32 R9, RZ, RZ, 0x1 ;  /* 0x00000001ff097424 */ /* 0x000fe200078e00ff */
[----:B------:R-:W-:Y:S01]  /*76e0*/  ISETP.NE.OR P0, PT, R4, RZ, !P0 ;  /* 0x000000ff0400720c */ /* 0x000fe20004705670 */
[----:B------:R-:W-:Y:S01]  /*76f0*/  IMAD.MOV.U32 R0, RZ, RZ, 0x1 ;  /* 0x00000001ff007424 */ /* 0x000fe200078e00ff */
[----:B------:R-:W-:Y:S01]  /*7700*/  UIADD3 UR54, UR39, 0x1, URZ ;  /* 0x0000000127367890 */ /* 0x000fe2000fffe03f */
[----:B------:R-:W-:Y:S01]  /*7710*/  IMAD.MOV.U32 R8, RZ, RZ, RZ ;  /* 0x000000ffff087224 */ /* 0x000fe200078e00ff */
[----:B------:R-:W-:-:S02]  /*7720*/  ULOP3.LUT UR21, UR38, 0x2, URZ, 0xfc, !UPT ;  /* 0x0000000226157892 */ /* 0x000fc4000f8efc3f */
[----:B------:R-:W-:Y:S02]  /*7730*/  USHF.L.U32 UR45, UR8, UR45, URZ ;  /* 0x0000002d082d7299 */ /* 0x000fe4000800063f */
[----:B------:R-:W-:Y:S02]  /*7740*/  ULOP3.LUT UR53, URZ, UR7, URZ, 0x33, !UPT ;  /* 0x000000073f357292 */ /* 0x000fe4000f8e333f */
[----:B0-----:R-:W-:Y:S02]  /*7750*/  ULOP3.LUT UR4, UR5, 0x1, URZ, 0xc0, !UPT ;  /* 0x0000000105047892 */ /* 0x001fe4000f8ec03f */
[----:B------:R-:W-:Y:S02]  /*7760*/  USHF.R.U32.HI UR13, URZ, 0x1, UR5 ;  /* 0x000000013f0d7899 */ /* 0x000fe40008011605 */
[----:B------:R-:W-:Y:S02]  /*7770*/  USHF.L.U32 UR55, UR5, 0x6, URZ ;  /* 0x0000000605377899 */ /* 0x000fe4000800063f */
[----:B------:R-:W-:-:S02]  /*7780*/  USHF.L.U32 UR22, UR5, 0xb, URZ ;  /* 0x0000000b05167899 */ /* 0x000fc4000800063f */
[----:B------:R-:W-:Y:S02]  /*7790*/  ULOP3.LUT UR5, UR5, 0xfffffffe, URZ, 0xc0, !UPT ;  /* 0xfffffffe05057892 */ /* 0x000fe4000f8ec03f */
[----:B------:R-:W-:Y:S02]  /*77a0*/  UISETP.GT.U32.AND UP0, UPT, UR4, 0xffff, UPT ;  /* 0x0000ffff0400788c */ /* 0x000fe4000bf04070 */
[----:B------:R-:W-:Y:S02]  /*77b0*/  USHF.L.U32 UR23, UR8, UR5, URZ ;  /* 0x0000000508177299 */ /* 0x000fe4000800063f */
[----:B------:R-:W-:Y:S02]  /*77c0*/  ULOP3.LUT UR5, UR5, 0x1, URZ, 0xfc, !UPT ;  /* 0x0000000105057892 */ /* 0x000fe4000f8efc3f */
[----:B------:R-:W-:Y:S02]  /*77d0*/  USEL UR4, UR4, 0xffff, !UP0 ;  /* 0x0000ffff04047887 */ /* 0x000fe4000c000000 */
[----:B------:R-:W-:-:S02]  /*77e0*/  USHF.L.U32 UR5, UR8, UR5, URZ ;  /* 0x0000000508057299 */ /* 0x000fc4000800063f */
[----:B------:R-:W-:Y:S02]  /*77f0*/  ULOP3.LUT UR4, UR4, 0xffff, URZ, 0xc0, !UPT ;  /* 0x0000ffff04047892 */ /* 0x000fe4000f8ec03f */
[----:B------:R-:W-:Y:S02]  /*7800*/  ULOP3.LUT UR23, UR23, UR5, URZ, 0xfc, !UPT ;  /* 0x0000000517177292 */ /* 0x000fe4000f8efc3f */
[----:B------:R-:W-:Y:S02]  /*7810*/  USHF.L.U32 UR29, UR29, UR4, URZ ;  /* 0x000000041d1d7299 */ /* 0x000fe4000800063f */
[----:B------:R-:W-:Y:S02]  /*7820*/  ULOP3.LUT UR55, UR55, 0x40, URZ, 0xc0, !UPT ;  /* 0x0000004037377892 */ /* 0x000fe4000f8ec03f */
[----:B------:R-:W-:Y:S01]  /*7830*/  ULOP3.LUT UR22, UR22, 0x800, URZ, 0xc0, !UPT ;  /* 0x0000080016167892 */ /* 0x000fe2000f8ec03f */
[----:B------:R-:W-:-:S11]  /*7840*/  ULDC.64 UR4, c[0x0][0x198] ;  /* 0x0000660000047ab9 */ /* 0x000fd60000000a00 */
.L_x_178:
[----:B------:R-:W-:-:S03]  /*7850*/  UMOV UR6, 0xffffffff ;  /* 0xffffffff00067882 */ /* 0x000fc60000000000 */
[----:B------:R-:W-:Y:S05]  /*7860*/  BRA.DIV UR6, `(.L_x_167) ;  /* 0x00000012063c7947 */ /* 0x000fea000b800000 */
[----:B------:R-:W-:-:S13]  /*7870*/  ELECT P6, URZ, PT ;  /* 0x00000000003f782f */ /* 0x000fda00038c0000 */
.L_x_189:
[----:B------:R-:W0:Y:S01]  /*7880*/  LDC R3, c[0x0][0x28c] ;  /* 0x0000a300ff037b82 */ /* 0x000e220000000800 */
[----:B------:R-:W-:Y:S01]  /*7890*/  BSSY B1, `(.L_x_168) ;  /* 0x000005f000017945 */ /* 0x000fe20003800000 */
[----:B0-----:R-:W-:-:S13]  /*78a0*/  ISETP.LT.OR P6, PT, R3, 0x1, !P6 ;  /* 0x000000010300780c */ /* 0x001fda00077c1670 */
[----:B------:R-:W-:Y:S05]  /*78b0*/  @P6 BRA `(.L_x_169) ;  /* 0x0000000400706947 */ /* 0x000fea0003800000 */
[----:B------:R-:W-:Y:S01]  /*78c0*/  LEA R18, R18, UR13, 0x1 ;  /* 0x0000000d12127c11 */ /* 0x000fe2000f8e08ff */
[----:B------:R-:W-:Y:S01]  /*78d0*/  IMAD.MOV.U32 R11, RZ, RZ, RZ ;  /* 0x000000ffff0b7224 */ /* 0x000fe200078e00ff */
[----:B------:R-:W-:Y:S01]  /*78e0*/  LEA R6, R2, UR55, 0x7 ;  /* 0x0000003702067c11 */ /* 0x000fe2000f8e38ff */
[----:B------:R-:W-:Y:S02]  /*78f0*/  IMAD.U32 R13, RZ, RZ, UR54 ;  /* 0x00000036ff0d7e24 */ /* 0x000fe4000f8e00ff */
[----:B------:R-:W-:Y:S02]  /*7900*/  IMAD.MOV.U32 R2, RZ, RZ, R0 ;  /* 0x000000ffff027224 */ /* 0x000fe400078e0000 */
[----:B------:R-:W-:Y:S02]  /*7910*/  IMAD.MOV.U32 R3, RZ, RZ, R8 ;  /* 0x000000ffff037224 */ /* 0x000fe400078e0008 */
[----:B------:R-:W-:-:S07]  /*7920*/  IMAD.SHL.U32 R18, R18, 0x20, RZ ;  /* 0x0000002012127824 */ /* 0x000fce00078e00ff */
.L_x_173:
[----:B------:R-:W0:Y:S01]  /*7930*/  S2R R5, SR_CgaCtaId ;  /* 0x0000000000057919 */ /* 0x000e220000008800 */
[----:B------:R-:W-:-:S04]  /*7940*/  MOV R4, 0x400 ;  /* 0x0000040000047802 */ /* 0x000fc80000000f00 */
[----:B0-----:R-:W-:Y:S02]  /*7950*/  LEA R12, R5, R4, 0x18 ;  /* 0x00000004050c7211 */ /* 0x001fe400078ec0ff */
[----:B------:R-:W-:Y:S01]  /*7960*/  SHF.L.U32 R4, R2, 0x1f, RZ ;  /* 0x0000001f02047819 */ /* 0x000fe200000006ff */
[----:B------:R-:W0:Y:S02]  /*7970*/  @!P3 LDC R5, c[0x0][0x500] ;  /* 0x00014000ff05bb82 */ /* 0x000e240000000800 */
[----:B------:R-:W-:-:S04]  /*7980*/  IMAD R7, R3, 0x8, R12 ;  /* 0x0000000803077824 */ /* 0x000fc800078e020c */
[----:B------:R-:W1:Y:S02]  /*7990*/  SYNCS.PHASECHK.TRANS64.TRYWAIT P1, [R7+URZ+0x10], R4 ;  /* 0x00001004070075a7 */ /* 0x000e64000802017f */
[----:B-1----:R-:W-:Y:S05]  /*79a0*/  @!P1 BRA `(.L_x_170) ;  /* 0x00000010000c9947 */ /* 0x002fea0003800000 */
.L_x_190:
[----:B------:R-:W-:Y:S01]  /*79b0*/  UPRMT UR6, UR21, 0x9910, URZ ;  /* 0x0000991015067896 */ /* 0x000fe2000800003f */
[----:B0-----:R0:W-:Y:S03]  /*79c0*/  @!P3 SYNCS.ARRIVE.TRANS64 RZ, [R7+URZ], R5 ;  /* 0x0000000507ffb9a7 */ /* 0x0011e6000800003f */
[----:B------:R-:W-:-:S06]  /*79d0*/  UISETP.NE.AND UP0, UPT, UR6, 0x2, UPT ;  /* 0x000000020600788c */ /* 0x000fcc000bf05270 */
[----:B------:R-:W-:-:S13]  /*79e0*/  PLOP3.LUT P1, PT, PT, PT, UP0, 0x80, 0x0 ;  /* 0x000000000000781c */ /* 0x000fda0003f2f008 */
[----:B0-----:R-:W-:Y:S05]  /*79f0*/  @P1 BRA `(.L_x_171) ;  /* 0x0000000000041947 */ /* 0x001fea0003800000 */
[----:B------:R-:W-:Y:S01]  /*7a00*/  BPT.TRAP 0x1 ;  /* 0x000000040000795c */ /* 0x000fe20000300000 */
.L_x_171:
[----:B------:R-:W-:Y:S05]  /*7a10*/  @P0 BRA `(.L_x_172) ;  /* 0x0000000000040947 */ /* 0x000fea0003800000 */
[----:B------:R-:W-:Y:S01]  /*7a20*/  BPT.TRAP 0x1 ;  /* 0x000000040000795c */ /* 0x000fe20000300000 */
.L_x_172:
[C---:B-1----:R-:W-:Y:S01]  /*7a30*/  LEA R4, R3.reuse, UR13, 0x3 ;  /* 0x0000000d03047c11 */ /* 0x042fe2000f8e18ff */
[----:B------:R-:W-:Y:S01]  /*7a40*/  UIADD3 UR30, UP0, UR4, 0xf0, URZ ;  /* 0x000000f0041e7890 */ /* 0x000fe2000ff1e03f */
[----:B------:R-:W-:Y:S01]  /*7a50*/  LEA R5, R3, UR22, 0xe ;  /* 0x0000001603057c11 */ /* 0x000fe2000f8e70ff */
[----:B------:R-:W-:Y:S01]  /*7a60*/  UIADD3 UR14, UP1, UR4, 0x1f0, URZ ;  /* 0x000001f0040e7890 */ /* 0x000fe2000ff3e03f */
[----:B------:R-:W-:Y:S01]  /*7a70*/  R2UR UR58, R11 ;  /* 0x000000000b3a72ca */ /* 0x000fe200000e0000 */
[----:B------:R-:W-:Y:S01]  /*7a80*/  IMAD.SHL.U32 R4, R4, 0x400, RZ ;  /* 0x0000040004047824 */ /* 0x000fe200078e00ff */
[----:B------:R-:W-:Y:S01]  /*7a90*/  R2UR UR57, R7 ;  /* 0x00000000073972ca */ /* 0x000fe200000e0000 */
[--C-:B------:R-:W-:Y:S01]  /*7aa0*/  IMAD R5, R5, 0x4, R12.reuse ;  /* 0x0000000405057824 */ /* 0x100fe200078e020c */
[----:B------:R-:W-:Y:S01]  /*7ab0*/  R2UR UR59, R18 ;  /* 0x00000000123b72ca */ /* 0x000fe200000e0000 */
[----:B------:R-:W-:Y:S01]  /*7ac0*/  IMAD R4, R4, 0x4, R12 ;  /* 0x0000000404047824 */ /* 0x000fe200078e020c */
[----:B------:R-:W-:Y:S01]  /*7ad0*/  R2UR UR60, R19 ;  /* 0x00000000133c72ca */ /* 0x000fe200000e0000 */
[----:B------:R-:W-:Y:S01]  /*7ae0*/  UIADD3.X UR31, URZ, UR5, URZ, UP0, !UPT ;  /* 0x000000053f1f7290 */ /* 0x000fe200087fe43f */
[----:B------:R-:W-:Y:S01]  /*7af0*/  R2UR UR18, R5 ;  /* 0x00000000051272ca */ /* 0x000fe200000e0000 */
[----:B------:R-:W-:Y:S01]  /*7b00*/  UPRMT UR19, URZ, 0x5410, UR29 ;  /* 0x000054103f137896 */ /* 0x000fe2000800001d */
[----:B------:R-:W-:Y:S01]  /*7b10*/  R2UR UR32, R4 ;  /* 0x00000000042072ca */ /* 0x000fe200000e0000 */
[----:B------:R-:W-:Y:S01]  /*7b20*/  UIADD3.X UR15, URZ, UR5, URZ, UP1, !UPT ;  /* 0x000000053f0f7290 */ /* 0x000fe20008ffe43f */
[----:B------:R-:W-:Y:S01]  /*7b30*/  R2UR UR27, R6 ;  /* 0x00000000061b72ca */ /* 0x000fe200000e0000 */
[----:B------:R-:W-:Y:S01]  /*7b40*/  UIADD3 UR50, UR58, 0x20, URZ ;  /* 0x000000203a327890 */ /* 0x000fe2000fffe03f */
[----:B------:R-:W-:Y:S01]  /*7b50*/  VIADD R13, R13, 0xffffffff ;  /* 0xffffffff0d0d7836 */ /* 0x000fe20000000000 */
[----:B------:R-:W-:Y:S01]  /*7b60*/  UIADD3 UR42, UR58, 0x40, URZ ;  /* 0x000000403a2a7890 */ /* 0x000fe2000fffe03f */
[----:B------:R-:W-:Y:S01]  /*7b70*/  VIADD R3, R3, 0x1 ;  /* 0x0000000103037836 */ /* 0x000fe20000000000 */
[----:B------:R-:W-:Y:S01]  /*7b80*/  UIADD3 UR34, UR58, 0x60, URZ ;  /* 0x000000603a227890 */ /* 0x000fe2000fffe03f */
[----:B------:R-:W-:Y:S01]  /*7b90*/  VIADD R11, R11, 0x80 ;  /* 0x000000800b0b7836 */ /* 0x000fe20000000000 */
[----:B------:R-:W-:Y:S01]  /*7ba0*/  UPRMT UR37, URZ, 0x5410, UR23 ;  /* 0x000054103f257896 */ /* 0x000fe20008000017 */
[----:B------:R-:W-:Y:S01]  /*7bb0*/  ISETP.GT.AND P2, PT, R13, 0x1, PT ;  /* 0x000000010d00780c */ /* 0x000fe20003f44270 */
[----:B------:R-:W-:Y:S01]  /*7bc0*/  UIADD3 UR24, UR18, 0x10100, URZ ;  /* 0x0001010012187890 */ /* 0x000fe2000fffe03f */
[----:B------:R-:W-:Y:S01]  /*7bd0*/  ISETP.NE.AND P1, PT, R3, 0x2, PT ;  /* 0x000000020300780c */ /* 0x000fe20003f25270 */
[----:B------:R-:W-:-:S02]  /*7be0*/  UIADD3 UR56, UR32, 0x100, URZ ;  /* 0x0000010020387890 */ /* 0x000fc4000fffe03f */
[----:B------:R-:W-:Y:S01]  /*7bf0*/  UIADD3 UR48, UR32, 0x2100, URZ ;  /* 0x0000210020307890 */ /* 0x000fe2000fffe03f */
[----:B------:R-:W-:Y:S01]  /*7c00*/  SEL R5, RZ, 0x1, P1 ;  /* 0x00000001ff057807 */ /* 0x000fe20000800000 */
[----:B------:R-:W-:Y:S01]  /*7c10*/  UIADD3 UR40, UR32, 0x4100, URZ ;  /* 0x0000410020287890 */ /* 0x000fe2000fffe03f */
[----:B------:R-:W-:Y:S01]  /*7c20*/  SEL R3, R3, RZ, P1 ;  /* 0x000000ff03037207 */ /* 0x000fe20000800000 */
[----:B------:R-:W-:Y:S01]  /*7c30*/  UIADD3 UR32, UR32, 0x6100, URZ ;  /* 0x0000610020207890 */ /* 0x000fe2000fffe03f */
[----:B------:R-:W-:Y:S01]  /*7c40*/  LOP3.LUT R2, R2, R5, RZ, 0x3c, !PT ;  /* 0x0000000502027212 */ /* 0x000fe200078e3cff */
[----:B------:R-:W-:Y:S01]  /*7c50*/  UIADD3 UR8, UR18, 0x14100, URZ ;  /* 0x0001410012087890 */ /* 0x000fe2000fffe03f */
[----:B------:R-:W-:Y:S01]  /*7c60*/  UMOV UR6, 0x0 ;  /* 0x0000000000067882 */ /* 0x000fe20000000000 */
[----:B------:R-:W-:Y:S01]  /*7c70*/  UMOV UR7, 0x10000000 ;  /* 0x1000000000077882 */ /* 0x000fe20000000000 */
[----:B------:R-:W-:Y:S01]  /*7c80*/  UMOV UR49, UR57 ;  /* 0x0000003900317c82 */ /* 0x000fe20008000000 */
[----:B------:R-:W-:Y:S01]  /*7c90*/  UMOV UR51, UR59 ;  /* 0x0000003b00337c82 */ /* 0x000fe20008000000 */
[----:B------:R-:W-:Y:S01]  /*7ca0*/  UMOV UR52, UR60 ;  /* 0x0000003c00347c82 */ /* 0x000fe20008000000 */
[----:B------:R-:W-:Y:S01]  /*7cb0*/  UMOV UR41, UR57 ;  /* 0x0000003900297c82 */ /* 0x000fe20008000000 */
[----:B------:R-:W-:Y:S01]  /*7cc0*/  UMOV UR43, UR59 ;  /* 0x0000003b002b7c82 */ /* 0x000fe20008000000 */
[----:B------:R-:W-:Y:S01]  /*7cd0*/  UMOV UR44, UR60 ;  /* 0x0000003c002c7c82 */ /* 0x000fe20008000000 */
[----:B------:R-:W-:Y:S01]  /*7ce0*/  UTMALDG.3D.MULTICAST [UR56], [UR30], UR19, desc[UR6] ;  /* 0x000006381e0073b4 */ /* 0x000fe20008011813 */
[----:B------:R-:W-:Y:S01]  /*7cf0*/  UMOV UR33, UR57 ;  /* 0x0000003900217c82 */ /* 0x000fe20008000000 */
        /* <DEDUP_REMOVED lines=10> */
[----:B------:R-:W-:Y:S01]  /*7da0*/  UIADD3 UR16, UR18, 0x18100, URZ ;  /* 0x0001810012107890 */ /* 0x000fe2000fffe03f */
[----:B------:R-:W-:Y:S01]  /*7db0*/  UMOV UR17, UR57 ;  /* 0x0000003900117c82 */ /* 0x000fe20008000000 */
[----:B------:R-:W-:Y:S01]  /*7dc0*/  UMOV UR20, UR60 ;  /* 0x0000003c00147c82 */ /* 0x000fe20008000000 */
[----:B------:R-:W-:Y:S01]  /*7dd0*/  UTMALDG.3D.MULTICAST [UR40], [UR30], UR19, desc[UR6] ;  /* 0x000006281e0073b4 */ /* 0x000fe20008011813 */
[----:B------:R0:W-:Y:S01]  /*7de0*/  UTMALDG.3D.MULTICAST [UR32], [UR30], UR19, desc[UR6] ;  /* 0x000006201e0073b4 */ /* 0x0001e20008011813 */
[----:B------:R-:W-:Y:S01]  /*7df0*/  UTMALDG.3D.MULTICAST [UR24], [UR14], UR37, desc[UR6] ;  /* 0x000006180e0073b4 */ /* 0x000fe20008011825 */
[----:B------:R1:W-:Y:S01]  /*7e00*/  UTMALDG.3D.MULTICAST [UR8], [UR14], UR37, desc[UR6] ;  /* 0x000006080e0073b4 */ /* 0x0003e20008011825 */
[----:B0-----:R-:W-:Y:S01]  /*7e10*/  UMOV UR19, UR27 ;  /* 0x0000001b00137c82 */ /* 0x001fe20008000000 */
[----:B-1----:R-:W-:Y:S01]  /*7e20*/  UIADD3 UR8, UR18, 0x1c100, URZ ;  /* 0x0001c10012087890 */ /* 0x002fe2000fffe03f */
[----:B------:R-:W-:-:S02]  /*7e30*/  UMOV UR10, UR34 ;  /* 0x00000022000a7c82 */ /* 0x000fc40008000000 */
[----:B------:R-:W-:Y:S02]  /*7e40*/  UMOV UR18, UR42 ;  /* 0x0000002a00127c82 */ /* 0x000fe40008000000 */
[----:B------:R0:W-:Y:S04]  /*7e50*/  UTMALDG.3D.MULTICAST [UR16], [UR14], UR37, desc[UR6] ;  /* 0x000006100e0073b4 */ /* 0x0001e80008011825 */
[----:B------:R0:W-:Y:S02]  /*7e60*/  UTMALDG.3D.MULTICAST [UR8], [UR14], UR37, desc[UR6] ;  /* 0x000006080e0073b4 */ /* 0x0001e40008011825 */
[----:B0-----:R-:W-:Y:S05]  /*7e70*/  @P2 BRA `(.L_x_173) ;  /* 0xfffffff800ac2947 */ /* 0x001fea000383ffff */
.L_x_169:
[----:B------:R-:W-:Y:S05]  /*7e80*/  BSYNC B1 ;  /* 0x0000000000017941 */ /* 0x000fea0003800000 */
.L_x_168:
[----:B------:R-:W-:Y:S01]  /*7e90*/  LOP3.LUT P4, RZ, R9, 0xff, RZ, 0xc0, !PT ;  /* 0x000000ff09ff7812 */ /* 0x000fe2000788c0ff */
[----:B------:R-:W-:Y:S01]  /*7ea0*/  VIADD R8, R8, UR39 ;  /* 0x0000002708087c36 */ /* 0x000fe20008000000 */
[----:B------:R-:W-:Y:S01]  /*7eb0*/  R2UR UR8, R22 ;  /* 0x00000000160872ca */ /* 0x000fe200000e0000 */
[----:B------:R-:W-:Y:S01]  /*7ec0*/  ULDC.64 UR6, c[0x0][0x650] ;  /* 0x0001940000067ab9 */ /* 0x000fe20000000a00 */
[----:B------:R-:W-:Y:S01]  /*7ed0*/  BSSY B1, `(.L_x_174) ;  /* 0x0000071000017945 */ /* 0x000fe20003800000 */
[----:B------:R-:W-:Y:S01]  /*7ee0*/  IMAD.MOV.U32 R18, RZ, RZ, -0x1 ;  /* 0xffffffffff127424 */ /* 0x000fe200078e00ff */
[C---:B------:R-:W-:Y:S01]  /*7ef0*/  ISETP.GT.U32.AND P1, PT, R8.reuse, 0x1, PT ;  /* 0x000000010800780c */ /* 0x040fe20003f24070 */
[----:B------:R-:W-:Y:S01]  /*7f00*/  IMAD.MOV.U32 R19, RZ, RZ, -0x1 ;  /* 0xffffffffff137424 */ /* 0x000fe200078e00ff */
[----:B------:R-:W-:Y:S02]  /*7f10*/  SHF.R.U32.HI R2, RZ, 0x1, R8 ;  /* 0x00000001ff027819 */ /* 0x000fe40000011608 */
[----:B------:R-:W-:-:S02]  /*7f20*/  LOP3.LUT R8, R8, 0x1, RZ, 0xc0, !PT ;  /* 0x0000000108087812 */ /* 0x000fc400078ec0ff */
[----:B------:R-:W-:Y:S01]  /*7f30*/  LOP3.LUT R2, R2, 0x1, RZ, 0xc0, !PT ;  /* 0x0000000102027812 */ /* 0x000fe200078ec0ff */
[----:B------:R-:W0:Y:S01]  /*7f40*/  @P4 S2R R4, SR_CgaCtaId ;  /* 0x0000000000044919 */ /* 0x000e220000008800 */
[----:B------:R-:W-:Y:S02]  /*7f50*/  @P4 MOV R3, 0x400 ;  /* 0x0000040000034802 */ /* 0x000fe40000000f00 */
[----:B------:R-:W-:Y:S02]  /*7f60*/  ISETP.NE.U32.AND P2, PT, R2, 0x1, PT ;  /* 0x000000010200780c */ /* 0x000fe40003f45070 */
[----:B------:R-:W-:Y:S02]  /*7f70*/  PRMT R9, RZ, 0x7610, R9 ;  /* 0x00007610ff097816 */ /* 0x000fe40000000009 */
[----:B0-----:R-:W-:Y:S01]  /*7f80*/  @P4 LEA R3, R4, R3, 0x18 ;  /* 0x0000000304034211 */ /* 0x001fe200078ec0ff */
[----:B------:R-:W-:-:S03]  /*7f90*/  IMAD.U32 R4, RZ, RZ, UR39 ;  /* 0x00000027ff047e24 */ /* 0x000fc6000f8e00ff */
[----:B------:R0:W-:Y:S01]  /*7fa0*/  @P4 SYNCS.ARRIVE.TRANS64.A1T0 RZ, [R3+URZ+0x58], RZ ;  /* 0x000058ff03ff49a7 */ /* 0x0001e2000810003f */
[----:B------:R-:W-:Y:S02]  /*7fb0*/  IADD3 R16, P4, R16, UR46, RZ ;  /* 0x0000002e10107c10 */ /* 0x000fe4000ff9e0ff */
[----:B------:R-:W-:Y:S02]  /*7fc0*/  ISETP.LT.U32.AND P1, PT, R4, 0x2, P1 ;  /* 0x000000020400780c */ /* 0x000fe40000f21070 */
[----:B------:R-:W-:Y:S02]  /*7fd0*/  IADD3.X R17, R17, UR8, RZ, P4, !PT ;  /* 0x0000000811117c10 */ /* 0x000fe4000a7fe4ff */
[----:B------:R-:W-:Y:S02]  /*7fe0*/  ISETP.GE.U32.AND P4, PT, R16, UR6, PT ;  /* 0x0000000610007c0c */ /* 0x000fe4000bf86070 */
[----:B0-----:R-:W-:Y:S02]  /*7ff0*/  SEL R3, RZ, 0x1, !P1 ;  /* 0x00000001ff037807 */ /* 0x001fe40004800000 */
[----:B------:R-:W-:-:S02]  /*8000*/  ISETP.GE.U32.AND.EX P1, PT, R17, UR7, PT, P4 ;  /* 0x0000000711007c0c */ /* 0x000fc4000bf26140 */
[----:B------:R-:W-:-:S04]  /*8010*/  ISETP.GT.U32.AND P2, PT, R4, 0x1, !P2 ;  /* 0x000000010400780c */ /* 0x000fc80005744070 */
[----:B------:R-:W-:-:S04]  /*8020*/  SEL R2, RZ, 0x1, !P2 ;  /* 0x00000001ff027807 */ /* 0x000fc80005000000 */
[--C-:B------:R-:W-:Y:S01]  /*8030*/  LOP3.LUT R0, R2, R0, R3.reuse, 0x96, !PT ;  /* 0x0000000002007212 */ /* 0x100fe200078e9603 */
[----:B------:R-:W-:Y:S01]  /*8040*/  IMAD.MOV.U32 R2, RZ, RZ, -0x1 ;  /* 0xffffffffff027424 */ /* 0x000fe200078e00ff */
[----:B------:R-:W-:Y:S01]  /*8050*/  PRMT R3, RZ, 0x7610, R3 ;  /* 0x00007610ff037816 */ /* 0x000fe20000000003 */
[----:B------:R-:W-:Y:S06]  /*8060*/  @P1 BRA `(.L_x_175) ;  /* 0x00000004005c1947 */ /* 0x000fec0003800000 */
[----:B------:R-:W0:Y:S01]  /*8070*/  S2UR UR6, SR_CTAID.X ;  /* 0x00000000000679c3 */ /* 0x000e220000002500 */
[----:B------:R-:W-:Y:S01]  /*8080*/  ULDC.64 UR8, c[0x0][0x628] ;  /* 0x00018a0000087ab9 */ /* 0x000fe20000000a00 */
[----:B------:R-:W-:Y:S01]  /*8090*/  ULDC UR7, c[0x0][0x150] ;  /* 0x0000540000077ab9 */ /* 0x000fe20000000800 */
[----:B------:R-:W-:Y:S01]  /*80a0*/  ISETP.NE.U32.AND P1, PT, RZ, UR8, PT ;  /* 0x00000008ff007c0c */ /* 0x000fe2000bf25070 */
[----:B------:R-:W-:Y:S01]  /*80b0*/  ULDC UR10, c[0x0][0x630] ;  /* 0x00018c00000a7ab9 */ /* 0x000fe20000000800 */
[----:B------:R-:W-:Y:S01]  /*80c0*/  ULDC UR12, c[0x0][0x154] ;  /* 0x00005500000c7ab9 */ /* 0x000fe20000000800 */
[----:B------:R-:W-:Y:S01]  /*80d0*/  IMAD.MOV.U32 R2, RZ, RZ, R16 ;  /* 0x000000ffff027224 */ /* 0x000fe200078e0010 */
[----:B------:R-:W-:Y:S01]  /*80e0*/  ISETP.NE.AND.EX P1, PT, RZ, UR9, PT, P1 ;  /* 0x00000009ff007c0c */ /* 0x000fe2000bf25310 */
[----:B------:R-:W1:Y:S01]  /*80f0*/  S2UR UR11, SR_CTAID.Y ;  /* 0x00000000000b79c3 */ /* 0x000e620000002600 */
[----:B0-----:R-:W-:-:S05]  /*8100*/  I2FP.F32.U32 R3, UR6 ;  /* 0x0000000600037c45 */ /* 0x001fca0008201000 */
[----:B------:R-:W-:Y:S01]  /*8110*/  FMUL R12, R3, UR7 ;  /* 0x00000007030c7c20 */ /* 0x000fe20008400000 */
[----:B------:R-:W-:-:S05]  /*8120*/  IMAD.MOV.U32 R3, RZ, RZ, R17 ;  /* 0x000000ffff037224 */ /* 0x000fca00078e0011 */
[----:B------:R-:W-:Y:S05]  /*8130*/  @!P1 BRA `(.L_x_176) ;  /* 0x0000000000289947 */ /* 0x000fea0003800000 */
[----:B------:R-:W-:Y:S02]  /*8140*/  ULDC UR7, c[0x0][0x634] ;  /* 0x00018d0000077ab9 */ /* 0x000fe40000000800 */
[----:B------:R-:W-:-:S05]  /*8150*/  IADD3 R7, P1, R16, UR7, RZ ;  /* 0x0000000710077c10 */ /* 0x000fca000ff3e0ff */
[----:B------:R-:W-:-:S04]  /*8160*/  IMAD.X R11, RZ, RZ, R17, P1 ;  /* 0x000000ffff0b7224 */ /* 0x000fc800008e0611 */
[----:B------:R-:W-:-:S04]  /*8170*/  IMAD.WIDE.U32 R4, R11, UR8, RZ ;  /* 0x000000080b047c25 */ /* 0x000fc8000f8e00ff */
[----:B------:R-:W-:-:S04]  /*8180*/  IMAD.WIDE.U32 R4, P1, R7, UR9, R4 ;  /* 0x0000000907047c25 */ /* 0x000fc8000f820004 */
[----:B------:R-:W-:-:S04]  /*8190*/  IMAD.WIDE.U32 R6, R7, UR8, RZ ;  /* 0x0000000807067c25 */ /* 0x000fc8000f8e00ff */
[----:B------:R-:W-:Y:S01]  /*81a0*/  IMAD.X R3, RZ, RZ, RZ, P1 ;  /* 0x000000ffff037224 */ /* 0x000fe200008e06ff */
[----:B------:R-:W-:Y:S01]  /*81b0*/  IADD3 RZ, P1, R7, R4, RZ ;  /* 0x0000000407ff7210 */ /* 0x000fe20007f3e0ff */
[----:B------:R-:W-:-:S04]  /*81c0*/  IMAD.MOV.U32 R2, RZ, RZ, R5 ;  /* 0x000000ffff027224 */ /* 0x000fc800078e0005 */
[----:B------:R-:W-:-:S08]  /*81d0*/  IMAD.WIDE.U32.X R2, R11, UR9, R2, P1 ;  /* 0x000000090b027c25 */ /* 0x000fd000088e0402 */
.L_x_176:
[--C-:B------:R-:W-:Y:S01]  /*81e0*/  SHF.R.U64 R19, R2, UR10, R3.reuse ;  /* 0x0000000a02137c19 */ /* 0x100fe20008001203 */
[----:B------:R-:W0:Y:S01]  /*81f0*/  F2I.U32.TRUNC.NTZ R12, R12 ;  /* 0x0000000c000c7305 */ /* 0x000e22000020f000 */
[----:B------:R-:W-:Y:S01]  /*8200*/  SHF.R.U32.HI R2, RZ, UR10, R3 ;  /* 0x0000000aff027c19 */ /* 0x000fe20008011603 */
[----:B------:R-:W-:Y:S01]  /*8210*/  ULDC.64 UR8, c[0x0][0x620] ;  /* 0x0001880000087ab9 */ /* 0x000fe20000000a00 */
[----:B------:R-:W-:Y:S01]  /*8220*/  IADD3 R5, P1, RZ, -R19, RZ ;  /* 0x80000013ff057210 */ /* 0x000fe20007f3e0ff */
[----:B------:R-:W-:Y:S01]  /*8230*/  ULDC.64 UR14, c[0x0][0x640] ;  /* 0x00019000000e7ab9 */ /* 0x000fe20000000a00 */
[----:B-1----:R-:W-:Y:S01]  /*8240*/  I2FP.F32.U32 R4, UR11 ;  /* 0x0000000b00047c45 */ /* 0x002fe20008201000 */
[----:B------:R-:W1:Y:S01]  /*8250*/  LDC R11, c[0x0][0x610] ;  /* 0x00018400ff0b7b82 */ /* 0x000e620000000800 */
[----:B------:R-:W-:Y:S01]  /*8260*/  ULDC UR10, c[0x0][0x658] ;  /* 0x00019600000a7ab9 */ /* 0x000fe20000000800 */
[----:B------:R-:W-:Y:S01]  /*8270*/  IMAD.X R2, RZ, RZ, ~R2, P1 ;  /* 0x000000ffff027224 */ /* 0x000fe200008e0e02 */
[----:B------:R-:W-:Y:S01]  /*8280*/  ISETP.NE.U32.AND P1, PT, RZ, UR14, PT ;  /* 0x0000000eff007c0c */ /* 0x000fe2000bf25070 */
[----:B------:R-:W-:Y:S01]  /*8290*/  FMUL R6, R4, UR12 ;  /* 0x0000000c04067c20 */ /* 0x000fe20008400000 */
[----:B------:R-:W-:Y:S01]  /*82a0*/  ULDC UR12, c[0x0][0x648] ;  /* 0x00019200000c7ab9 */ /* 0x000fe20000000800 */
[----:B------:R-:W-:Y:S01]  /*82b0*/  IMAD R4, R2, UR8, RZ ;  /* 0x0000000802047c24 */ /* 0x000fe2000f8e02ff */
[----:B------:R-:W-:Y:S01]  /*82c0*/  ISETP.NE.AND.EX P1, PT, RZ, UR15, PT, P1 ;  /* 0x0000000fff007c0c */ /* 0x000fe2000bf25310 */
[C---:B------:R-:W-:Y:S01]  /*82d0*/  IMAD.WIDE.U32 R2, R5.reuse, UR8, R16 ;  /* 0x0000000805027c25 */ /* 0x040fe2000f8e0010 */
[----:B0-----:R-:W-:Y:S01]  /*82e0*/  R2UR UR7, R12 ;  /* 0x000000000c0772ca */ /* 0x001fe200000e0000 */
[----:B------:R-:W0:Y:S01]  /*82f0*/  F2I.U32.TRUNC.NTZ R6, R6 ;  /* 0x0000000600067305 */ /* 0x000e22000020f000 */
[----:B------:R-:W-:Y:S01]  /*8300*/  ULDC UR8, c[0x0][0x618] ;  /* 0x0001860000087ab9 */ /* 0x000fe20000000800 */
[----:B------:R-:W-:-:S04]  /*8310*/  IMAD R5, R5, UR9, R4 ;  /* 0x0000000905057c24 */ /* 0x000fc8000f8e0204 */
[----:B------:R-:W-:-:S05]  /*8320*/  IMAD.IADD R3, R3, 0x1, R5 ;  /* 0x0000000103037824 */ /* 0x000fca00078e0205 */
[--C-:B------:R-:W-:Y:S02]  /*8330*/  SHF.R.U64 R12, R2, UR8, R3.reuse ;  /* 0x00000008020c7c19 */ /* 0x100fe40008001203 */
[----:B------:R-:W-:Y:S01]  /*8340*/  SHF.R.U32.HI R3, RZ, UR8, R3 ;  /* 0x00000008ff037c19 */ /* 0x000fe20008011603 */
[----:B------:R-:W-:Y:S01]  /*8350*/  ULDC UR8, c[0x0][0x608] ;  /* 0x0001820000087ab9 */ /* 0x000fe20000000800 */
[----:B0-----:R-:W-:Y:S02]  /*8360*/  R2UR UR9, R6 ;  /* 0x00000000060972ca */ /* 0x001fe400000e0000 */
[--C-:B------:R-:W-:Y:S02]  /*8370*/  SHF.R.U64 R14, R12, UR8, R3.reuse ;  /* 0x000000080c0e7c19 */ /* 0x100fe40008001203 */
[----:B------:R-:W-:Y:S01]  /*8380*/  SHF.R.U32.HI R3, RZ, UR8, R3 ;  /* 0x00000008ff037c19 */ /* 0x000fe20008011603 */
[----:B------:R-:W-:-:S03]  /*8390*/  UIADD3 UR8, -UR7, URZ, URZ ;  /* 0x0000003f07087290 */ /* 0x000fc6000fffe13f */
[--C-:B------:R-:W-:Y:S01]  /*83a0*/  SHF.R.U64 R18, R14, UR10, R3.reuse ;  /* 0x0000000a0e127c19 */ /* 0x100fe20008001203 */
[----:B------:R-:W-:Y:S01]  /*83b0*/  ULDC UR7, c[0x0][0x144] ;  /* 0x0000510000077ab9 */ /* 0x000fe20000000800 */
[----:B------:R-:W-:-:S03]  /*83c0*/  SHF.R.U32.HI R3, RZ, UR10, R3 ;  /* 0x0000000aff037c19 */ /* 0x000fc60008011603 */
[----:B------:R-:W-:Y:S01]  /*83d0*/  IMAD.MOV.U32 R2, RZ, RZ, R18 ;  /* 0x000000ffff027224 */ /* 0x000fe200078e0012 */
[----:B------:R-:W-:Y:S06]  /*83e0*/  @!P1 BRA `(.L_x_177) ;  /* 0x0000000000289947 */ /* 0x000fec0003800000 */
        /* <DEDUP_REMOVED lines=10> */
.L_x_177:
[----:B------:R-:W-:Y:S01]  /*8490*/  UISETP.NE.AND UP0, UPT, UR61, URZ, UPT ;  /* 0x0000003f3d00728c */ /* 0x000fe2000bf05270 */
[----:B------:R-:W-:Y:S01]  /*84a0*/  R2UR UR10, R10 ;  /* 0x000000000a0a72ca */ /* 0x000fe200000e0000 */
[----:B------:R-:W-:Y:S01]  /*84b0*/  UIADD3 UR9, -UR9, URZ, URZ ;  /* 0x0000003f09097290 */ /* 0x000fe2000fffe13f */
[----:B------:R-:W-:Y:S01]  /*84c0*/  SHF.R.U64 R3, R2, UR12, R3 ;  /* 0x0000000c02037c19 */ /* 0x000fe20008001203 */
[----:B------:R-:W-:Y:S01]  /*84d0*/  UIMAD UR6, UR7, UR8, UR6 ;  /* 0x00000008070672a4 */ /* 0x000fe2000f8e0206 */
[----:B------:R-:W-:Y:S02]  /*84e0*/  LOP3.LUT R2, R14, UR53, RZ, 0xc0, !PT ;  /* 0x000000350e027c12 */ /* 0x000fe4000f8ec0ff */
[----:B------:R-:W-:Y:S01]  /*84f0*/  ULDC UR7, c[0x0][0x148] ;  /* 0x0000520000077ab9 */ /* 0x000fe20000000800 */
[----:B------:R-:W-:Y:S01]  /*8500*/  IMAD.MOV R5, RZ, RZ, -R3 ;  /* 0x000000ffff057224 */ /* 0x000fe200078e0a03 */
[----:B------:R-:W-:Y:S01]  /*8510*/  PLOP3.LUT P1, PT, PT, PT, UP0, 0x80, 0x0 ;  /* 0x000000000000781c */ /* 0x000fe20003f2f008 */
[----:B------:R-:W-:Y:S01]  /*8520*/  IMAD R4, R3, UR45, R2 ;  /* 0x0000002d03047c24 */ /* 0x000fe2000f8e0202 */
[----:B------:R-:W-:-:S03]  /*8530*/  @UP0 UIMAD UR6, UR7, UR9, UR11 ;  /* 0x00000009070602a4 */ /* 0x000fc6000f8e020b */
[----:B------:R-:W-:Y:S01]  /*8540*/  ULDC UR7, c[0x0][0x638] ;  /* 0x00018e0000077ab9 */ /* 0x000fe20000000800 */
[----:B------:R-:W-:Y:S01]  /*8550*/  LOP3.LUT R3, R12, UR10, RZ, 0xc0, !PT ;  /* 0x0000000a0c037c12 */ /* 0x000fe2000f8ec0ff */
[----:B------:R-:W-:Y:S02]  /*8560*/  IMAD R2, R5, UR7, R18 ;  /* 0x0000000705027c24 */ /* 0x000fe4000f8e0212 */
[----:B-1----:R-:W-:Y:S01]  /*8570*/  IMAD R11, R4, R11, UR6 ;  /* 0x00000006040b7e24 */ /* 0x002fe2000f8e020b */
[----:B------:R-:W-:Y:S01]  /*8580*/  ULDC UR6, c[0x0][0x600] ;  /* 0x0001800000067ab9 */ /* 0x000fe20000000800 */
[----:B------:R-:W-:Y:S02]  /*8590*/  IMAD.MOV.U32 R4, RZ, RZ, 0x1 ;  /* 0x00000001ff047424 */ /* 0x000fe400078e00ff */
[----:B------:R-:W-:-:S03]  /*85a0*/  IMAD R18, R2, UR6, R3 ;  /* 0x0000000602127c24 */ /* 0x000fc6000f8e0203 */
[----:B------:R-:W-:Y:S02]  /*85b0*/  PRMT R3, R4, 0x7610, R3 ;  /* 0x0000761004037816 */ /* 0x000fe40000000003 */
[----:B------:R-:W-:Y:S02]  /*85c0*/  SEL R2, R18, R11, !P1 ;  /* 0x0000000b12027207 */ /* 0x000fe40004800000 */
[----:B------:R-:W-:-:S07]  /*85d0*/  SEL R18, R11, R18, !P1 ;  /* 0x000000120b127207 */ /* 0x000fce0004800000 */
.L_x_175:
[----:B------:R-:W-:Y:S05]  /*85e0*/  BSYNC B1 ;  /* 0x0000000000017941 */ /* 0x000fea0003800000 */
.L_x_174:
[----:B------:R-:W-:-:S13]  /*85f0*/  LOP3.LUT P1, RZ, R3, 0xff, RZ, 0xc0, !PT ;  /* 0x000000ff03ff7812 */ /* 0x000fda000782c0ff */
[----:B------:R-:W-:Y:S05]  /*8600*/  @P1 BRA `(.L_x_178) ;  /* 0xfffffff000901947 */ /* 0x000fea000383ffff */
[----:B------:R-:W-:Y:S05]  /*8610*/  BSYNC B0 ;  /* 0x0000000000007941 */ /* 0x000fea0003800000 */
.L_x_166:
[----:B------:R-:W-:-:S03]  /*8620*/  UMOV UR6, 0xffffffff ;  /* 0xffffffff00067882 */ /* 0x000fc60000000000 */
[----:B------:R-:W-:Y:S05]  /*8630*/  BRA.DIV UR6, `(.L_x_179) ;  /* 0x0000000206fc7947 */ /* 0x000fea000b800000 */
[----:B------:R-:W-:-:S13]  /*8640*/  ELECT P6, URZ, PT ;  /* 0x00000000003f782f */ /* 0x000fda00038c0000 */
.L_x_193:
[----:B------:R-:W-:Y:S04]  /*8650*/  BSSY B0, `(.L_x_180) ;  /* 0x000001a000007945 */ /* 0x000fe80003800000 */
[----:B------:R-:W-:Y:S05]  /*8660*/  @!P6 BRA `(.L_x_181) ;  /* 0x000000000060e947 */ /* 0x000fea0003800000 */
[----:B------:R-:W-:-:S04]  /*8670*/  ULOP3.LUT UR6, UR38, 0x2, URZ, 0xfc, !UPT ;  /* 0x0000000226067892 */ /* 0x000fc8000f8efc3f */
[----:B------:R-:W-:-:S06]  /*8680*/  UISETP.NE.AND UP0, UPT, UR6, 0x3, UPT ;  /* 0x000000030600788c */ /* 0x000fcc000bf05270 */
[----:B------:R-:W-:-:S13]  /*8690*/  PLOP3.LUT P0, PT, PT, PT, UP0, 0x80, 0x0 ;  /* 0x000000000000781c */ /* 0x000fda0003f0f008 */
[----:B------:R-:W-:Y:S05]  /*86a0*/  @!P0 BRA `(.L_x_182) ;  /* 0x0000000000048947 */ /* 0x000fea0003800000 */
[----:B------:R-:W-:Y:S01]  /*86b0*/  BPT.TRAP 0x1 ;  /* 0x000000040000795c */ /* 0x000fe20000300000 */
.L_x_182:
[----:B------:R-:W0:Y:S01]  /*86c0*/  S2R R3, SR_CgaCtaId ;  /* 0x0000000000037919 */ /* 0x000e220000008800 */
[----:B------:R-:W-:-:S04]  /*86d0*/  MOV R2, 0x400 ;  /* 0x0000040000027802 */ /* 0x000fc80000000f00 */
[----:B0-----:R-:W-:Y:S02]  /*86e0*/  LEA R3, R3, R2, 0x18 ;  /* 0x0000000203037211 */ /* 0x001fe400078ec0ff */
[----:B------:R-:W-:-:S03]  /*86f0*/  SHF.L.U32 R2, R0, 0x1f, RZ ;  /* 0x0000001f00027819 */ /* 0x000fc600000006ff */
[----:B------:R-:W-:-:S04]  /*8700*/  VIADD R3, R3, 0x10 ;  /* 0x0000001003037836 */ /* 0x000fc80000000000 */
[C---:B------:R-:W-:Y:S02]  /*8710*/  IMAD R7, R8.reuse, 0x8, R3 ;  /* 0x0000000808077824 */ /* 0x040fe400078e0203 */
[----:B------:R-:W-:Y:S02]  /*8720*/  VIADD R8, R8, 0x1 ;  /* 0x0000000108087836 */ /* 0x000fe40000000000 */
[----:B------:R-:W0:Y:S03]  /*8730*/  SYNCS.PHASECHK.TRANS64.TRYWAIT P0, [R7+URZ], R2 ;  /* 0x00000002070075a7 */ /* 0x000e26000800017f */
[----:B------:R-:W-:-:S04]  /*8740*/  ISETP.NE.AND P1, PT, R8, 0x2, PT ;  /* 0x000000020800780c */ /* 0x000fc80003f25270 */
[----:B------:R-:W-:Y:S02]  /*8750*/  SEL R5, RZ, 0x1, P1 ;  /* 0x00000001ff057807 */ /* 0x000fe40000800000 */
[----:B------:R-:W-:Y:S02]  /*8760*/  SEL R8, R8, RZ, P1 ;  /* 0x000000ff08087207 */ /* 0x000fe40000800000 */
[----:B------:R-:W-:Y:S01]  /*8770*/  LOP3.LUT R0, R0, R5, RZ, 0x3c, !PT ;  /* 0x0000000500007212 */ /* 0x000fe200078e3cff */
[----:B0-----:R-:W-:Y:S06]  /*8780*/  @!P0 BRA `(.L_x_183) ;  /* 0x0000000000c88947 */ /* 0x001fec0003800000 */
.L_x_194:
[----:B------:R-:W-:Y:S01]  /*8790*/  IMAD R3, R8, 0x8, R3 ;  /* 0x0000000808037824 */ /* 0x000fe200078e0203 */
[----:B------:R-:W-:-:S07]  /*87a0*/  SHF.L.U32 R0, R0, 0x1f, RZ ;  /* 0x0000001f00007819 */ /* 0x000fce00000006ff */
.L_x_184:
[----:B-1----:R1:W3:Y:S02]  /*87b0*/  SYNCS.PHASECHK.TRANS64.TRYWAIT P0, [R3+URZ], R0 ;  /* 0x00000000030075a7 */ /* 0x0022e4000800017f */
[----:B---3--:R-:W-:Y:S05]  /*87c0*/  @!P0 NANOSLEEP.SYNCS 0x989680 ;  /* 0x009896800000895d */ /* 0x008fea0003900000 */
[----:B------:R-:W3:Y:S02]  /*87d0*/  @!P0 SYNCS.PHASECHK.TRANS64 P0, [R3+URZ], R0 ;  /* 0x00000000030085a7 */ /* 0x000ee4000800007f */
[----:B---3--:R-:W-:Y:S05]  /*87e0*/  @!P0 BRA `(.L_x_184) ;  /* 0xfffffffc00f08947 */ /* 0x008fea000383ffff */
.L_x_181:
[----:B------:R-:W-:Y:S05]  /*87f0*/  BSYNC B0 ;  /* 0x0000000000007941 */ /* 0x000fea0003800000 */
.L_x_180:
[----:B------:R-:W-:Y:S05]  /*8800*/  EXIT ;  /* 0x000000000000794d */ /* 0x000fea0003800000 */
.L_x_18:
[----:B0-----:R0:W1:Y:S02]  /*8810*/  SYNCS.PHASECHK.TRANS64.TRYWAIT P0, [R98+URZ+-0x8], R3 ;  /* 0xfffff803620075a7 */ /* 0x001064000800017f */
[----:B-1----:R-:W-:Y:S05]  /*8820*/  @!P0 NANOSLEEP.SYNCS 0x989680 ;  /* 0x009896800000895d */ /* 0x002fea0003900000 */
[----:B------:R-:W1:Y:S02]  /*8830*/  @!P0 SYNCS.PHASECHK.TRANS64 P0, [R98+URZ+-0x8], R3 ;  /* 0xfffff803620085a7 */ /* 0x000e64000800007f */
[----:B-1----:R-:W-:Y:S05]  /*8840*/  @!P0 BRA `(.L_x_18) ;  /* 0xfffffffc00f08947 */ /* 0x002fea000383ffff */
[----:B------:R-:W-:Y:S05]  /*8850*/  BRA `(.L_x_185) ;  /* 0xffffff9000087947 */ /* 0x000fea000383ffff */
.L_x_23:
[----:B-1----:R1:W2:Y:S02]  /*8860*/  SYNCS.PHASECHK.TRANS64.TRYWAIT P1, [R3+URZ], R0 ;  /* 0x00000000030075a7 */ /* 0x0022a4000802017f */
[----:B--2---:R-:W-:Y:S05]  /*8870*/  @!P1 NANOSLEEP.SYNCS 0x989680 ;  /* 0x009896800000995d */ /* 0x004fea0003900000 */
[----:B------:R-:W2:Y:S02]  /*8880*/  @!P1 SYNCS.PHASECHK.TRANS64 P1, [R3+URZ], R0 ;  /* 0x00000000030095a7 */ /* 0x000ea4000802007f */
[----:B--2---:R-:W-:Y:S05]  /*8890*/  @!P1 BRA `(.L_x_23) ;  /* 0xfffffffc00f09947 */ /* 0x004fea000383ffff */
[----:B------:R-:W-:Y:S05]  /*88a0*/  BRA `(.L_x_22) ;  /* 0xffffff9000807947 */ /* 0x000fea000383ffff */
.L_x_28:
[----:B-1----:R-:W-:-:S04]  /*88b0*/  IMAD.U32 R5, RZ, RZ, UR7 ;  /* 0x00000007ff057e24 */ /* 0x002fc8000f8e00ff */
[----:B------:R1:W2:Y:S03]  /*88c0*/  SYNCS.PHASECHK.TRANS64.TRYWAIT P1, [R5+URZ], R4 ;  /* 0x00000004050075a7 */ /* 0x0002a6000802017f */
[----:B--2---:R-:W-:Y:S05]  /*88d0*/  @!P1 NANOSLEEP.SYNCS 0x989680 ;  /* 0x009896800000995d */ /* 0x004fea0003900000 */
[----:B------:R-:W2:Y:S02]  /*88e0*/  @!P1 SYNCS.PHASECHK.TRANS64 P1, [R5+URZ], R4 ;  /* 0x00000004050095a7 */ /* 0x000ea4000802007f */
[----:B--2---:R-:W-:Y:S05]  /*88f0*/  @!P1 BRA `(.L_x_28) ;  /* 0xfffffffc00ec9947 */ /* 0x004fea000383ffff */
[----:B------:R-:W-:Y:S05]  /*8900*/  BRA `(.L_x_27) ;  /* 0xffffff9800a07947 */ /* 0x000fea000383ffff */
.L_x_34:
[----:B0-----:R0:W1:Y:S02]  /*8910*/  SYNCS.PHASECHK.TRANS64.TRYWAIT P0, [R98+URZ+0x8], R3 ;  /* 0x00000803620075a7 */ /* 0x001064000800017f */
[----:B-1----:R-:W-:Y:S05]  /*8920*/  @!P0 NANOSLEEP.SYNCS 0x989680 ;  /* 0x009896800000895d */ /* 0x002fea0003900000 */
[----:B------:R-:W1:Y:S02]  /*8930*/  @!P0 SYNCS.PHASECHK.TRANS64 P0, [R98+URZ+0x8], R3 ;  /* 0x00000803620085a7 */ /* 0x000e64000800007f */
[----:B-1----:R-:W-:Y:S05]  /*8940*/  @!P0 BRA `(.L_x_34) ;  /* 0xfffffffc00f08947 */ /* 0x002fea000383ffff */
[----:B------:R-:W-:Y:S05]  /*8950*/  BRA `(.L_x_186) ;  /* 0xffffffa4000c7947 */ /* 0x000fea000383ffff */
.L_x_167:
[----:B------:R-:W-:Y:S01]  /*8960*/  BSSY B1, `(.L_x_187) ;  /* 0x0000006000017945 */ /* 0x000fe20003800000 */
[----:B------:R-:W-:-:S07]  /*8970*/  IMAD.MOV.U32 R15, RZ, RZ, -0x1 ;  /* 0xffffffffff0f7424 */ /* 0x000fce00078e00ff */
[----:B--2--5:R-:W-:Y:S05]  /*8980*/  WARPSYNC.COLLECTIVE R15, `(.L_x_188) ;  /* 0x000000000f0c7348 */ /* 0x024fea0003c00000 */
[----:B------:R-:W-:Y:S02]  /*8990*/  ELECT P6, UR62, PT ;  /* 0x00000000003e782f */ /* 0x000fe400038c0000 */
[----:B------:R-:W-:Y:S01]  /*89a0*/  MOV R14, UR62 ;  /* 0x0000003e000e7c02 */ /* 0x000fe20008000f00 */
[----:B--2--5:R-:W-:Y:S10]  /*89b0*/  ENDCOLLECTIVE ;  /* 0x000000000000791b */ /* 0x024ff40003800000 */
.L_x_188:
[----:B------:R-:W-:Y:S05]  /*89c0*/  BSYNC B1 ;  /* 0x0000000000017941 */ /* 0x000fea0003800000 */
.L_x_187:
[----:B------:R-:W-:Y:S05]  /*89d0*/  BRA `(.L_x_189) ;  /* 0xffffffec00a87947 */ /* 0x000fea000383ffff */
.L_x_170:
[----:B-1----:R1:W3:Y:S02]  /*89e0*/  SYNCS.PHASECHK.TRANS64.TRYWAIT P1, [R7+URZ+0x10], R4 ;  /* 0x00001004070075a7 */ /* 0x0022e4000802017f */
[----:B---3--:R-:W-:Y:S05]  /*89f0*/  @!P1 NANOSLEEP.SYNCS 0x989680 ;  /* 0x009896800000995d */ /* 0x008fea0003900000 */
[----:B------:R-:W3:Y:S02]  /*8a00*/  @!P1 SYNCS.PHASECHK.TRANS64 P1, [R7+URZ+0x10], R4 ;  /* 0x00001004070095a7 */ /* 0x000ee4000802007f */
[----:B---3--:R-:W-:Y:S05]  /*8a10*/  @!P1 BRA `(.L_x_170) ;  /* 0xfffffffc00f09947 */ /* 0x008fea000383ffff */
[----:B------:R-:W-:Y:S05]  /*8a20*/  BRA `(.L_x_190) ;  /* 0xffffffec00e07947 */ /* 0x000fea000383ffff */
.L_x_179:
[----:B------:R-:W-:Y:S01]  /*8a30*/  BSSY B0, `(.L_x_191) ;  /* 0x0000006000007945 */ /* 0x000fe20003800000 */
[----:B------:R-:W-:-:S07]  /*8a40*/  IMAD.MOV.U32 R15, RZ, RZ, -0x1 ;  /* 0xffffffffff0f7424 */ /* 0x000fce00078e00ff */
[----:B--2--5:R-:W-:Y:S05]  /*8a50*/  WARPSYNC.COLLECTIVE R15, `(.L_x_192) ;  /* 0x000000000f0c7348 */ /* 0x024fea0003c00000 */
[----:B------:R-:W-:Y:S02]  /*8a60*/  ELECT P6, UR62, PT ;  /* 0x00000000003e782f */ /* 0x000fe400038c0000 */
[----:B------:R-:W-:Y:S01]  /*8a70*/  MOV R14, UR62 ;  /* 0x0000003e000e7c02 */ /* 0x000fe20008000f00 */
[----:B--2--5:R-:W-:Y:S10]  /*8a80*/  ENDCOLLECTIVE ;  /* 0x000000000000791b */ /* 0x024ff40003800000 */
.L_x_192:
[----:B------:R-:W-:Y:S05]  /*8a90*/  BSYNC B0 ;  /* 0x0000000000007941 */ /* 0x000fea0003800000 */
.L_x_191:
[----:B------:R-:W-:Y:S05]  /*8aa0*/  BRA `(.L_x_193) ;  /* 0xfffffff800e87947 */ /* 0x000fea000383ffff */
.L_x_183:
[----:B0-----:R0:W1:Y:S02]  /*8ab0*/  SYNCS.PHASECHK.TRANS64.TRYWAIT P0, [R7+URZ], R2 ;  /* 0x00000002070075a7 */ /* 0x001064000800017f */
[----:B-1----:R-:W-:Y:S05]  /*8ac0*/  @!P0 NANOSLEEP.SYNCS 0x989680 ;  /* 0x009896800000895d */ /* 0x002fea0003900000 */
[----:B------:R-:W1:Y:S02]  /*8ad0*/  @!P0 SYNCS.PHASECHK.TRANS64 P0, [R7+URZ], R2 ;  /* 0x00000002070085a7 */ /* 0x000e64000800007f */
[----:B-1----:R-:W-:Y:S05]  /*8ae0*/  @!P0 BRA `(.L_x_183) ;  /* 0xfffffffc00f08947 */ /* 0x002fea000383ffff */
[----:B------:R-:W-:Y:S05]  /*8af0*/  BRA `(.L_x_194) ;  /* 0xfffffffc00247947 */ /* 0x000fea000383ffff */
.L_x_195:
[----:B------:R-:W-:-:S00]  /*8b00*/  BRA `(.L_x_195) ;  /* 0xfffffffc00fc7947 */ /* 0x000fc0000383ffff */
[----:B------:R-:W-:-:S00]  /*8b10*/  NOP ;  /* 0x0000000000007918 */ /* 0x000fc00000000000 */
        /* <DEDUP_REMOVED lines=14> */
.L_x_196:


//--------------------- .nv.global.init           --------------------------
	.section	.nv.global.init,"aw",@progbits
.nv.global.init:
	.type		$str$22,@object
	.size		$str$22,($str$23 - $str$22)
$str$22:
        /*0000*/ 	.byte	0x6b, 0x5f, 0x74, 0x69, 0x6c, 0x65, 0x5f, 0x63, 0x6f, 0x75, 0x6e, 0x74, 0x20, 0x3e, 0x3d, 0x20
        /*0010*/ 	.byte	0x31, 0x00
	.type		$str$23,@object
	.size		$str$23,(__unnamed_1 - $str$23)
$str$23:
        /*0012*/ 	.byte	0x2f, 0x74, 0x6d, 0x70, 0x2f, 0x63, 0x75, 0x74, 0x6c, 0x61, 0x73, 0x73, 0x5f, 0x73, 0x77, 0x65
        /*0022*/ 	.byte	0x65, 0x70, 0x5f, 0x73, 0x72, 0x63, 0x2f, 0x69, 0x6e, 0x63, 0x6c, 0x75, 0x64, 0x65, 0x2f, 0x63
        /*0032*/ 	.byte	0x75, 0x74, 0x6c, 0x61, 0x73, 0x73, 0x2f, 0x67, 0x65, 0x6d, 0x6d, 0x2f, 0x63, 0x6f, 0x6c, 0x6c
        /*0042*/ 	.byte	0x65, 0x63, 0x74, 0x69, 0x76, 0x65, 0x2f, 0x73, 0x6d, 0x39, 0x30, 0x5f, 0x6d, 0x6d, 0x61, 0x5f
        /*0052*/ 	.byte	0x74, 0x6d, 0x61, 0x5f, 0x67, 0x6d, 0x6d, 0x61, 0x5f, 0x73, 0x73, 0x5f, 0x77, 0x61, 0x72, 0x70
        /*0062*/ 	.byte	0x73, 0x70, 0x65, 0x63, 0x69, 0x61, 0x6c, 0x69, 0x7a, 0x65, 0x64, 0x2e, 0x68, 0x70, 0x70, 0x00
	.type		__unnamed_1,@object
	.size		__unnamed_1,(.L_0 - __unnamed_1)
__unnamed_1:
        /*0072*/ 	.byte	0x76, 0x6f, 0x69, 0x64, 0x20, 0x63, 0x75, 0x74, 0x6c, 0x61, 0x73, 0x73, 0x3a, 0x3a, 0x67, 0x65
        /* <DEDUP_REMOVED lines=178> */
.L_0:


//--------------------- .nv.shared._ZN7cutlass13device_kernelINS_4gemm6kernel13GemmUniversalIN4cute5tupleIJiiiiEEENS1_10collective13CollectiveMmaINS1_34MainloopSm90TmaGmmaWarpSpecializedILi2ENS5_IJNS4_1CILi2EEESB_NSA_ILi1EEEEEENS1_32KernelTmaWarpSpecializedPingpongEEENS5_IJNSA_ILi64EEENSA_ILi128EEESH_EEENS_10tfloat32_tENS5_IJlSC_lEEESJ_SK_NS4_8TiledMMAINS4_8MMA_AtomIJNS4_4SM904GMMA30MMA_64x128x8_F32TF32TF32_SS_TNILNSO_7ScaleInE1ELSQ_1EEEEEENS4_6LayoutINS5_IJSC_SC_SC_EEENS5_IJNSA_ILi0EEESV_SV_EEEEENS5_IJNS4_10UnderscoreESY_SY_EEEEENS4_23SM90_TMA_LOAD_MULTICASTENS4_14ComposedLayoutINS4_7SwizzleILi3ELi4ELi3EEENS4_18smem_ptr_flag_bitsILi32EEENST_INS5_IJNSA_ILi8EEENSA_ILi32EEEEEENS5_IJS18_SC_EEEEEEEvNS4_8identityES11_S1C_vS1D_EENS_8epilogue10collective6detail29Sm90TmaWarpSpecializedAdapterINS1G_15DefaultEpilogueISJ_SK_SK_NS1F_6thread17LinearCombinationISJ_Li1EffLNS1K_9ScaleType4KindE0ELNS_15FloatRoundStyleE2ESJ_EENS1_15EpilogueDefaultEEEEEvvEEEEvNT_6ParamsE --------------------------
	.section	.nv.shared._ZN7cutlass13device_kernelINS_4gemm6kernel13GemmUniversalIN4cute5tupleIJiiiiEEENS1_10collective13CollectiveMmaINS1_34MainloopSm90TmaGmmaWarpSpecializedILi2ENS5_IJNS4_1CILi2EEESB_NSA_ILi1EEEEEENS1_32KernelTmaWarpSpecializedPingpongEEENS5_IJNSA_ILi64EEENSA_ILi128EEESH_EEENS_10tfloat32_tENS5_IJlSC_lEEESJ_SK_NS4_8TiledMMAINS4_8MMA_AtomIJNS4_4SM904GMMA30MMA_64x128x8_F32TF32TF32_SS_TNILNSO_7ScaleInE1ELSQ_1EEEEEENS4_6LayoutINS5_IJSC_SC_SC_EEENS5_IJNSA_ILi0EEESV_SV_EEEEENS5_IJNS4_10UnderscoreESY_SY_EEEEENS4_23SM90_TMA_LOAD_MULTICASTENS4_14ComposedLayoutINS4_7SwizzleILi3ELi4ELi3EEENS4_18smem_ptr_flag_bitsILi32EEENST_INS5_IJNSA_ILi8EEENSA_ILi32EEEEEENS5_IJS18_SC_EEEEEEEvNS4_8identityES11_S1C_vS1D_EENS_8epilogue10collective6detail29Sm90TmaWarpSpecializedAdapterINS1G_15DefaultEpilogueISJ_SK_SK_NS1F_6thread17LinearCombinationISJ_Li1EffLNS1K_9ScaleType4KindE0ELNS_15FloatRoundStyleE2ESJ_EENS1_15EpilogueDefaultEEEEEvvEEEEvNT_6ParamsE,"aw",@nobits
	.sectionflags	@""
	.align	16
	.zero		1024


//--------------------- .nv.shared.reserved.0     --------------------------
	.section	.nv.shared.reserved.0,"aw",@nobits
	.weak		__nv_reservedSMEM_offset_0_alias
	.size		__nv_reservedSMEM_offset_0_alias, 0, 0
	.other		__nv_reservedSMEM_offset_0_alias,@"STO_CUDA_RESERVED_SHARED STV_DEFAULT"
__nv_reservedSMEM_offset_0_alias:
	.zero		0


//--------------------- .nv.global                --------------------------
	.section	.nv.global,"aw",@nobits
.nv.global:
	.type		_ZN39_INTERNAL_47c15c0b_4_k_cu_9ec8fa09_67234cute1_E,@object
	.size		_ZN39_INTERNAL_47c15c0b_4_k_cu_9ec8fa09_67234cute1_E,(_ZN39_INTERNAL_47c15c0b_4_k_cu_9ec8fa09_67234cuda3std3__45__cpo6cbeginE - _ZN39_INTERNAL_47c15c0b_4_k_cu_9ec8fa09_67234cute1_E)
_ZN39_INTERNAL_47c15c0b_4_k_cu_9ec8fa09_67234cute1_E:
	.zero		1
	.type		_ZN39_INTERNAL_47c15c0b_4_k_cu_9ec8fa09_67234cuda3std3__45__cpo6cbeginE,@object
	.size		_ZN39_INTERNAL_47c15c0b_4_k_cu_9ec8fa09_67234cuda3std3__45__cpo6cbeginE,(_ZN39_INTERNAL_47c15c0b_4_k_cu_9ec8fa09_67234cuda3std3__48in_placeE - _ZN39_INTERNAL_47c15c0b_4_k_cu_9ec8fa09_67234cuda3std3__45__cpo6cbeginE)
_ZN39_INTERNAL_47c15c0b_4_k_cu_9ec8fa09_67234cuda3std3__45__cpo6cbeginE:
	.zero		1
	.type		_ZN39_INTERNAL_47c15c0b_4_k_cu_9ec8fa09_67234cuda3std3__48in_placeE,@object
	.size		_ZN39_INTERNAL_47c15c0b_4_k_cu_9ec8fa09_67234cuda3std3__48in_placeE,(_ZN39_INTERNAL_47c15c0b_4_k_cu_9ec8fa09_67234cuda3std6ranges3__45__cpo9iter_moveE - _ZN39_INTERNAL_47c15c0b_4_k_cu_9ec8fa09_67234cuda3std3__48in_placeE)
_ZN39_INTERNAL_47c15c0b_4_k_cu_9ec8fa09_67234cuda3std3__48in_placeE:
	.zero		1
	.type		_ZN39_INTERNAL_47c15c0b_4_k_cu_9ec8fa09_67234cuda3std6ranges3__45__cpo9iter_moveE,@object
	.size		_ZN39_INTERNAL_47c15c0b_4_k_cu_9ec8fa09_67234cuda3std6ranges3__45__cpo9iter_moveE,(_ZN39_INTERNAL_47c15c0b_4_k_cu_9ec8fa09_67234cuda3std3__45__cpo5beginE - _ZN39_INTERNAL_47c15c0b_4_k_cu_9ec8fa09_67234cuda3std6ranges3__45__cpo9iter_moveE)
_ZN39_INTERNAL_47c15c0b_4_k_cu_9ec8fa09_67234cuda3std6ranges3__45__cpo9iter_moveE:
	.zero		1
	.type		_ZN39_INTERNAL_47c15c0b_4_k_cu_9ec8fa09_67234cuda3std3__45__cpo5beginE,@object
	.size		_ZN39_INTERNAL_47c15c0b_4_k_cu_9ec8fa09_67234cuda3std3__45__cpo5beginE,(_ZN39_INTERNAL_47c15c0b_4_k_cu_9ec8fa09_67234cuda3std3__441_GLOBAL__N__47c15c0b_4_k_cu_9ec8fa09_67236ignoreE - _ZN39_INTERNAL_47c15c0b_4_k_cu_9ec8fa09_67234cuda3std3__45__cpo5beginE)
_ZN39_INTERNAL_47c15c0b_4_k_cu_9ec8fa09_67234cuda3std3__45__cpo5beginE:
	.zero		1
	.type		_ZN39_INTERNAL_47c15c0b_4_k_cu_9ec8fa09_67234cuda3std3__441_GLOBAL__N__47c15c0b_4_k_cu_9ec8fa09_67236ignoreE,@object
	.size		_ZN39_INTERNAL_47c15c0b_4_k_cu_9ec8fa09_67234cuda3std3__441_GLOBAL__N__47c15c0b_4_k_cu_9ec8fa09_67236ignoreE,(_ZN39_INTERNAL_47c15c0b_4_k_cu_9ec8fa09_67234cute7productE - _ZN39_INTERNAL_47c15c0b_4_k_cu_9ec8fa09_67234cuda3std3__441_GLOBAL__N__47c15c0b_4_k_cu_9ec8fa09_67236ignoreE)
_ZN39_INTERNAL_47c15c0b_4_k_cu_9ec8fa09_67234cuda3std3__441_GLOBAL__N__47c15c0b_4_k_cu_9ec8fa09_67236ignoreE:
	.zero		1
	.type		_ZN39_INTERNAL_47c15c0b_4_k_cu_9ec8fa09_67234cute7productE,@object
	.size		_ZN39_INTERNAL_47c15c0b_4_k_cu_9ec8fa09_67234cute7productE,(_ZN39_INTERNAL_47c15c0b_4_k_cu_9ec8fa09_67234cuda3std3__45__cpo3endE - _ZN39_INTERNAL_47c15c0b_4_k_cu_9ec8fa09_67234cute7productE)
_ZN39_INTERNAL_47c15c0b_4_k_cu_9ec8fa09_67234cute7productE:
	.zero		1
	.type		_ZN39_INTERNAL_47c15c0b_4_k_cu_9ec8fa09_67234cuda3std3__45__cpo3endE,@object
	.size		_ZN39_INTERNAL_47c15c0b_4_k_cu_9ec8fa09_67234cuda3std3__45__cpo3endE,(_ZN39_INTERNAL_47c15c0b_4_k_cu_9ec8fa09_67234cuda3std3__419piecewise_constructE - _ZN39_INTERNAL_47c15c0b_4_k_cu_9ec8fa09_67234cuda3std3__45__cpo3endE)
_ZN39_INTERNAL_47c15c0b_4_k_cu_9ec8fa09_67234cuda3std3__45__cpo3endE:
	.zero		1
	.type		_ZN39_INTERNAL_47c15c0b_4_k_cu_9ec8fa09_67234cuda3std3__419piecewise_constructE,@object
	.size		_ZN39_INTERNAL_47c15c0b_4_k_cu_9ec8fa09_67234cuda3std3__419piecewise_constructE,(_ZN39_INTERNAL_47c15c0b_4_k_cu_9ec8fa09_67234cuda3std3__45__cpo4cendE - _ZN39_INTERNAL_47c15c0b_4_k_cu_9ec8fa09_67234cuda3std3__419piecewise_constructE)
_ZN39_INTERNAL_47c15c0b_4_k_cu_9ec8fa09_67234cuda3std3__419piecewise_constructE:
	.zero		1
	.type		_ZN39_INTERNAL_47c15c0b_4_k_cu_9ec8fa09_67234cuda3std3__45__cpo4cendE,@object
	.size		_ZN39_INTERNAL_47c15c0b_4_k_cu_9ec8fa09_67234cuda3std3__45__cpo4cendE,(_ZN39_INTERNAL_47c15c0b_4_k_cu_9ec8fa09_67234cuda3std6ranges3__45__cpo4swapE - _ZN39_INTERNAL_47c15c0b_4_k_cu_9ec8fa09_67234cuda3std3__45__cpo4cendE)
_ZN39_INTERNAL_47c15c0b_4_k_cu_9ec8fa09_67234cuda3std3__45__cpo4cendE:
	.zero		1
	.type		_ZN39_INTERNAL_47c15c0b_4_k_cu_9ec8fa09_67234cuda3std6ranges3__45__cpo4swapE,@object
	.size		_ZN39_INTERNAL_47c15c0b_4_k_cu_9ec8fa09_67234cuda3std6ranges3__45__cpo4swapE,(.L_8 - _ZN39_INTERNAL_47c15c0b_4_k_cu_9ec8fa09_67234cuda3std6ranges3__45__cpo4swapE)
_ZN39_INTERNAL_47c15c0b_4_k_cu_9ec8fa09_67234cuda3std6ranges3__45__cpo4swapE:
	.zero		1
.L_8:


//--------------------- .nv.constant0._ZN7cutlass13device_kernelINS_4gemm6kernel13GemmUniversalIN4cute5tupleIJiiiiEEENS1_10collective13CollectiveMmaINS1_34MainloopSm90TmaGmmaWarpSpecializedILi2ENS5_IJNS4_1CILi2EEESB_NSA_ILi1EEEEEENS1_32KernelTmaWarpSpecializedPingpongEEENS5_IJNSA_ILi64EEENSA_ILi128EEESH_EEENS_10tfloat32_tENS5_IJlSC_lEEESJ_SK_NS4_8TiledMMAINS4_8MMA_AtomIJNS4_4SM904GMMA30MMA_64x128x8_F32TF32TF32_SS_TNILNSO_7ScaleInE1ELSQ_1EEEEEENS4_6LayoutINS5_IJSC_SC_SC_EEENS5_IJNSA_ILi0EEESV_SV_EEEEENS5_IJNS4_10UnderscoreESY_SY_EEEEENS4_23SM90_TMA_LOAD_MULTICASTENS4_14ComposedLayoutINS4_7SwizzleILi3ELi4ELi3EEENS4_18smem_ptr_flag_bitsILi32EEENST_INS5_IJNSA_ILi8EEENSA_ILi32EEEEEENS5_IJS18_SC_EEEEEEEvNS4_8identityES11_S1C_vS1D_EENS_8epilogue10collective6detail29Sm90TmaWarpSpecializedAdapterINS1G_15DefaultEpilogueISJ_SK_SK_NS1F_6thread17LinearCombinationISJ_Li1EffLNS1K_9ScaleType4KindE0ELNS_15FloatRoundStyleE2ESJ_EENS1_15EpilogueDefaultEEEEEvvEEEEvNT_6ParamsE --------------------------
	.section	.nv.constant0._ZN7cutlass13device_kernelINS_4gemm6kernel13GemmUniversalIN4cute5tupleIJiiiiEEENS1_10collective13CollectiveMmaINS1_34MainloopSm90TmaGmmaWarpSpecializedILi2ENS5_IJNS4_1CILi2EEESB_NSA_ILi1EEEEEENS1_32KernelTmaWarpSpecializedPingpongEEENS5_IJNSA_ILi64EEENSA_ILi128EEESH_EEENS_10tfloat32_tENS5_IJlSC_lEEESJ_SK_NS4_8TiledMMAINS4_8MMA_AtomIJNS4_4SM904GMMA30MMA_64x128x8_F32TF32TF32_SS_TNILNSO_7ScaleInE1ELSQ_1EEEEEENS4_6LayoutINS5_IJSC_SC_SC_EEENS5_IJNSA_ILi0EEESV_SV_EEEEENS5_IJNS4_10UnderscoreESY_SY_EEEEENS4_23SM90_TMA_LOAD_MULTICASTENS4_14ComposedLayoutINS4_7SwizzleILi3ELi4ELi3EEENS4_18smem_ptr_flag_bitsILi32EEENST_INS5_IJNSA_ILi8EEENSA_ILi32EEEEEENS5_IJS18_SC_EEEEEEEvNS4_8identityES11_S1C_vS1D_EENS_8epilogue10collective6detail29Sm90TmaWarpSpecializedAdapterINS1G_15DefaultEpilogueISJ_SK_SK_NS1F_6thread17LinearCombinationISJ_Li1EffLNS1K_9ScaleType4KindE0ELNS_15FloatRoundStyleE2ESJ_EENS1_15EpilogueDefaultEEEEEvvEEEEvNT_6ParamsE,"a",@progbits
	.sectionflags	@""
	.align	4
.nv.constant0._ZN7cutlass13device_kernelINS_4gemm6kernel13GemmUniversalIN4cute5tupleIJiiiiEEENS1_10collective13CollectiveMmaINS1_34MainloopSm90TmaGmmaWarpSpecializedILi2ENS5_IJNS4_1CILi2EEESB_NSA_ILi1EEEEEENS1_32KernelTmaWarpSpecializedPingpongEEENS5_IJNSA_ILi64EEENSA_ILi128EEESH_EEENS_10tfloat32_tENS5_IJlSC_lEEESJ_SK_NS4_8TiledMMAINS4_8MMA_AtomIJNS4_4SM904GMMA30MMA_64x128x8_F32TF32TF32_SS_TNILNSO_7ScaleInE1ELSQ_1EEEEEENS4_6LayoutINS5_IJSC_SC_SC_EEENS5_IJNSA_ILi0EEESV_SV_EEEEENS5_IJNS4_10UnderscoreESY_SY_EEEEENS4_23SM90_TMA_LOAD_MULTICASTENS4_14ComposedLayoutINS4_7SwizzleILi3ELi4ELi3EEENS4_18smem_ptr_flag_bitsILi32EEENST_INS5_IJNSA_ILi8EEENSA_ILi32EEEEEENS5_IJS18_SC_EEEEEEEvNS4_8identityES11_S1C_vS1D_EENS_8epilogue10collective6detail29Sm90TmaWarpSpecializedAdapterINS1G_15DefaultEpilogueISJ_SK_SK_NS1F_6thread17LinearCombinationISJ_Li1EffLNS1K_9ScaleType4KindE0ELNS_15FloatRoundStyleE2ESJ_EENS1_15EpilogueDefaultEEEEEvvEEEEvNT_6ParamsE:
	.zero		1664


//--------------------- SYMBOLS --------------------------

	.type		.nv.reservedSmem.offset0,@object
	.size		.nv.reservedSmem.offset0,0x4
	.type		__assertfail,@function
